//
// Generated by NVIDIA NVVM Compiler
//
// Compiler Build ID: CL-36424714
// Cuda compilation tools, release 13.0, V13.0.88
// Based on NVVM 20.0.0
//

.version 9.0
.target sm_100
.address_size 64

	// .globl	_Z18simulatedAnnealingPA29_iPdPKddddjPiiS1_
.global .align 4 .b8 precalc_xorwow_matrix[102400];
.global .align 4 .b8 precalc_xorwow_offset_matrix[102400];
.global .align 4 .b8 mrg32k3aM1[2304];
.global .align 4 .b8 mrg32k3aM2[2304];
.global .align 4 .b8 mrg32k3aM1SubSeq[2016];
.global .align 4 .b8 mrg32k3aM2SubSeq[2016];
.global .align 4 .b8 mrg32k3aM1Seq[2304];
.global .align 4 .b8 mrg32k3aM2Seq[2304];
.const .align 8 .b8 __cr_lgamma_table[72];
// _ZZ18simulatedAnnealingPA29_iPdPKddddjPiiS1_E11threadCosts has been demoted
// _ZZ18simulatedAnnealingPA29_iPdPKddddjPiiS1_E13threadIndices has been demoted
// _ZZ18simulatedAnnealingPA29_iPdPKddddjPiiS1_E14sharedBestTour has been demoted

.visible .entry _Z18simulatedAnnealingPA29_iPdPKddddjPiiS1_(
	.param .u64 .ptr .align 1 _Z18simulatedAnnealingPA29_iPdPKddddjPiiS1__param_0,
	.param .u64 .ptr .align 1 _Z18simulatedAnnealingPA29_iPdPKddddjPiiS1__param_1,
	.param .u64 .ptr .align 1 _Z18simulatedAnnealingPA29_iPdPKddddjPiiS1__param_2,
	.param .f64 _Z18simulatedAnnealingPA29_iPdPKddddjPiiS1__param_3,
	.param .f64 _Z18simulatedAnnealingPA29_iPdPKddddjPiiS1__param_4,
	.param .f64 _Z18simulatedAnnealingPA29_iPdPKddddjPiiS1__param_5,
	.param .u32 _Z18simulatedAnnealingPA29_iPdPKddddjPiiS1__param_6,
	.param .u64 .ptr .align 1 _Z18simulatedAnnealingPA29_iPdPKddddjPiiS1__param_7,
	.param .u32 _Z18simulatedAnnealingPA29_iPdPKddddjPiiS1__param_8,
	.param .u64 .ptr .align 1 _Z18simulatedAnnealingPA29_iPdPKddddjPiiS1__param_9
)
{
	.local .align 8 .b8 	__local_depot0[48];
	.reg .b64 	%SP;
	.reg .b64 	%SPL;
	.reg .pred 	%p<78>;
	.reg .b32 	%r<1547>;
	.reg .b32 	%f<5>;
	.reg .b64 	%rd<223>;
	.reg .b64 	%fd<230>;
	// demoted variable
	.shared .align 8 .b8 _ZZ18simulatedAnnealingPA29_iPdPKddddjPiiS1_E11threadCosts[2048];
	// demoted variable
	.shared .align 4 .b8 _ZZ18simulatedAnnealingPA29_iPdPKddddjPiiS1_E13threadIndices[1024];
	// demoted variable
	.shared .align 4 .b8 _ZZ18simulatedAnnealingPA29_iPdPKddddjPiiS1_E14sharedBestTour[116];
	mov.u64 	%SPL, __local_depot0;
	ld.param.u64 	%rd16, [_Z18simulatedAnnealingPA29_iPdPKddddjPiiS1__param_0];
	ld.param.u64 	%rd19, [_Z18simulatedAnnealingPA29_iPdPKddddjPiiS1__param_2];
	ld.param.f64 	%fd222, [_Z18simulatedAnnealingPA29_iPdPKddddjPiiS1__param_3];
	ld.param.f64 	%fd23, [_Z18simulatedAnnealingPA29_iPdPKddddjPiiS1__param_4];
	ld.param.u32 	%r591, [_Z18simulatedAnnealingPA29_iPdPKddddjPiiS1__param_6];
	ld.param.u64 	%rd20, [_Z18simulatedAnnealingPA29_iPdPKddddjPiiS1__param_7];
	ld.param.u32 	%r588, [_Z18simulatedAnnealingPA29_iPdPKddddjPiiS1__param_8];
	ld.param.u64 	%rd18, [_Z18simulatedAnnealingPA29_iPdPKddddjPiiS1__param_9];
	cvta.to.global.u64 	%rd1, %rd19;
	cvta.to.global.u64 	%rd2, %rd20;
	add.u64 	%rd3, %SPL, 0;
	mov.u32 	%r1, %ctaid.x;
	mov.u32 	%r2, %ntid.x;
	mov.u32 	%r3, %tid.x;
	mad.lo.s32 	%r4, %r1, %r2, %r3;
	add.s32 	%r592, %r591, %r4;
	cvt.s64.s32 	%rd4, %r4;
	xor.b32  	%r593, %r592, -1429050551;
	mul.lo.s32 	%r594, %r593, 1099087573;
	add.s32 	%r1528, %r594, -638133224;
	add.s32 	%r1258, %r594, 123456789;
	st.local.v2.u32 	[%rd3], {%r1528, %r1258};
	xor.b32  	%r1257, %r594, 362436069;
	mov.b32 	%r1256, -123459836;
	st.local.v2.u32 	[%rd3+8], {%r1257, %r1256};
	add.s32 	%r1254, %r594, 5783321;
	mov.b32 	%r1255, -589760388;
	st.local.v2.u32 	[%rd3+16], {%r1255, %r1254};
	setp.eq.s32 	%p1, %r4, 0;
	@%p1 bra 	$L__BB0_115;
	mov.b32 	%r1241, 0;
	mov.b32 	%r1256, -123459836;
	mov.b32 	%r1255, -589760388;
	mov.u64 	%rd222, %rd4;
$L__BB0_2:
	mov.u64 	%rd5, %rd222;
	and.b64  	%rd6, %rd5, 3;
	setp.eq.s64 	%p2, %rd6, 0;
	@%p2 bra 	$L__BB0_114;
	mul.wide.u32 	%rd22, %r1241, 3200;
	mov.u64 	%rd23, precalc_xorwow_matrix;
	add.s64 	%rd7, %rd23, %rd22;
	mov.b32 	%r1254, 0;
	mov.u32 	%r1255, %r1254;
	mov.u32 	%r1256, %r1254;
	mov.u32 	%r1257, %r1254;
	mov.u32 	%r1258, %r1254;
	mov.u32 	%r1247, %r1254;
$L__BB0_4:
	mul.wide.u32 	%rd24, %r1247, 4;
	add.s64 	%rd25, %rd3, %rd24;
	ld.local.u32 	%r21, [%rd25+4];
	shl.b32 	%r22, %r1247, 5;
	mov.b32 	%r1253, 0;
$L__BB0_5:
	.pragma "nounroll";
	shr.u32 	%r600, %r21, %r1253;
	and.b32  	%r601, %r600, 1;
	setp.eq.b32 	%p3, %r601, 1;
	not.pred 	%p4, %p3;
	add.s32 	%r602, %r22, %r1253;
	mul.lo.s32 	%r603, %r602, 5;
	mul.wide.u32 	%rd26, %r603, 4;
	add.s64 	%rd8, %rd7, %rd26;
	@%p4 bra 	$L__BB0_7;
	ld.global.u32 	%r604, [%rd8];
	xor.b32  	%r1258, %r1258, %r604;
	ld.global.u32 	%r605, [%rd8+4];
	xor.b32  	%r1257, %r1257, %r605;
	ld.global.u32 	%r606, [%rd8+8];
	xor.b32  	%r1256, %r1256, %r606;
	ld.global.u32 	%r607, [%rd8+12];
	xor.b32  	%r1255, %r1255, %r607;
	ld.global.u32 	%r608, [%rd8+16];
	xor.b32  	%r1254, %r1254, %r608;
$L__BB0_7:
	and.b32  	%r610, %r600, 2;
	setp.eq.s32 	%p5, %r610, 0;
	@%p5 bra 	$L__BB0_9;
	ld.global.u32 	%r611, [%rd8+20];
	xor.b32  	%r1258, %r1258, %r611;
	ld.global.u32 	%r612, [%rd8+24];
	xor.b32  	%r1257, %r1257, %r612;
	ld.global.u32 	%r613, [%rd8+28];
	xor.b32  	%r1256, %r1256, %r613;
	ld.global.u32 	%r614, [%rd8+32];
	xor.b32  	%r1255, %r1255, %r614;
	ld.global.u32 	%r615, [%rd8+36];
	xor.b32  	%r1254, %r1254, %r615;
$L__BB0_9:
	and.b32  	%r617, %r600, 4;
	setp.eq.s32 	%p6, %r617, 0;
	@%p6 bra 	$L__BB0_11;
	ld.global.u32 	%r618, [%rd8+40];
	xor.b32  	%r1258, %r1258, %r618;
	ld.global.u32 	%r619, [%rd8+44];
	xor.b32  	%r1257, %r1257, %r619;
	ld.global.u32 	%r620, [%rd8+48];
	xor.b32  	%r1256, %r1256, %r620;
	ld.global.u32 	%r621, [%rd8+52];
	xor.b32  	%r1255, %r1255, %r621;
	ld.global.u32 	%r622, [%rd8+56];
	xor.b32  	%r1254, %r1254, %r622;
$L__BB0_11:
	and.b32  	%r624, %r600, 8;
	setp.eq.s32 	%p7, %r624, 0;
	@%p7 bra 	$L__BB0_13;
	ld.global.u32 	%r625, [%rd8+60];
	xor.b32  	%r1258, %r1258, %r625;
	ld.global.u32 	%r626, [%rd8+64];
	xor.b32  	%r1257, %r1257, %r626;
	ld.global.u32 	%r627, [%rd8+68];
	xor.b32  	%r1256, %r1256, %r627;
	ld.global.u32 	%r628, [%rd8+72];
	xor.b32  	%r1255, %r1255, %r628;
	ld.global.u32 	%r629, [%rd8+76];
	xor.b32  	%r1254, %r1254, %r629;
$L__BB0_13:
	and.b32  	%r631, %r600, 16;
	setp.eq.s32 	%p8, %r631, 0;
	@%p8 bra 	$L__BB0_15;
	ld.global.u32 	%r632, [%rd8+80];
	xor.b32  	%r1258, %r1258, %r632;
	ld.global.u32 	%r633, [%rd8+84];
	xor.b32  	%r1257, %r1257, %r633;
	ld.global.u32 	%r634, [%rd8+88];
	xor.b32  	%r1256, %r1256, %r634;
	ld.global.u32 	%r635, [%rd8+92];
	xor.b32  	%r1255, %r1255, %r635;
	ld.global.u32 	%r636, [%rd8+96];
	xor.b32  	%r1254, %r1254, %r636;
$L__BB0_15:
	and.b32  	%r638, %r600, 32;
	setp.eq.s32 	%p9, %r638, 0;
	@%p9 bra 	$L__BB0_17;
	ld.global.u32 	%r639, [%rd8+100];
	xor.b32  	%r1258, %r1258, %r639;
	ld.global.u32 	%r640, [%rd8+104];
	xor.b32  	%r1257, %r1257, %r640;
	ld.global.u32 	%r641, [%rd8+108];
	xor.b32  	%r1256, %r1256, %r641;
	ld.global.u32 	%r642, [%rd8+112];
	xor.b32  	%r1255, %r1255, %r642;
	ld.global.u32 	%r643, [%rd8+116];
	xor.b32  	%r1254, %r1254, %r643;
$L__BB0_17:
	and.b32  	%r645, %r600, 64;
	setp.eq.s32 	%p10, %r645, 0;
	@%p10 bra 	$L__BB0_19;
	ld.global.u32 	%r646, [%rd8+120];
	xor.b32  	%r1258, %r1258, %r646;
	ld.global.u32 	%r647, [%rd8+124];
	xor.b32  	%r1257, %r1257, %r647;
	ld.global.u32 	%r648, [%rd8+128];
	xor.b32  	%r1256, %r1256, %r648;
	ld.global.u32 	%r649, [%rd8+132];
	xor.b32  	%r1255, %r1255, %r649;
	ld.global.u32 	%r650, [%rd8+136];
	xor.b32  	%r1254, %r1254, %r650;
$L__BB0_19:
	and.b32  	%r652, %r600, 128;
	setp.eq.s32 	%p11, %r652, 0;
	@%p11 bra 	$L__BB0_21;
	ld.global.u32 	%r653, [%rd8+140];
	xor.b32  	%r1258, %r1258, %r653;
	ld.global.u32 	%r654, [%rd8+144];
	xor.b32  	%r1257, %r1257, %r654;
	ld.global.u32 	%r655, [%rd8+148];
	xor.b32  	%r1256, %r1256, %r655;
	ld.global.u32 	%r656, [%rd8+152];
	xor.b32  	%r1255, %r1255, %r656;
	ld.global.u32 	%r657, [%rd8+156];
	xor.b32  	%r1254, %r1254, %r657;
$L__BB0_21:
	and.b32  	%r659, %r600, 256;
	setp.eq.s32 	%p12, %r659, 0;
	@%p12 bra 	$L__BB0_23;
	ld.global.u32 	%r660, [%rd8+160];
	xor.b32  	%r1258, %r1258, %r660;
	ld.global.u32 	%r661, [%rd8+164];
	xor.b32  	%r1257, %r1257, %r661;
	ld.global.u32 	%r662, [%rd8+168];
	xor.b32  	%r1256, %r1256, %r662;
	ld.global.u32 	%r663, [%rd8+172];
	xor.b32  	%r1255, %r1255, %r663;
	ld.global.u32 	%r664, [%rd8+176];
	xor.b32  	%r1254, %r1254, %r664;
$L__BB0_23:
	and.b32  	%r666, %r600, 512;
	setp.eq.s32 	%p13, %r666, 0;
	@%p13 bra 	$L__BB0_25;
	ld.global.u32 	%r667, [%rd8+180];
	xor.b32  	%r1258, %r1258, %r667;
	ld.global.u32 	%r668, [%rd8+184];
	xor.b32  	%r1257, %r1257, %r668;
	ld.global.u32 	%r669, [%rd8+188];
	xor.b32  	%r1256, %r1256, %r669;
	ld.global.u32 	%r670, [%rd8+192];
	xor.b32  	%r1255, %r1255, %r670;
	ld.global.u32 	%r671, [%rd8+196];
	xor.b32  	%r1254, %r1254, %r671;
$L__BB0_25:
	and.b32  	%r673, %r600, 1024;
	setp.eq.s32 	%p14, %r673, 0;
	@%p14 bra 	$L__BB0_27;
	ld.global.u32 	%r674, [%rd8+200];
	xor.b32  	%r1258, %r1258, %r674;
	ld.global.u32 	%r675, [%rd8+204];
	xor.b32  	%r1257, %r1257, %r675;
	ld.global.u32 	%r676, [%rd8+208];
	xor.b32  	%r1256, %r1256, %r676;
	ld.global.u32 	%r677, [%rd8+212];
	xor.b32  	%r1255, %r1255, %r677;
	ld.global.u32 	%r678, [%rd8+216];
	xor.b32  	%r1254, %r1254, %r678;
$L__BB0_27:
	and.b32  	%r680, %r600, 2048;
	setp.eq.s32 	%p15, %r680, 0;
	@%p15 bra 	$L__BB0_29;
	ld.global.u32 	%r681, [%rd8+220];
	xor.b32  	%r1258, %r1258, %r681;
	ld.global.u32 	%r682, [%rd8+224];
	xor.b32  	%r1257, %r1257, %r682;
	ld.global.u32 	%r683, [%rd8+228];
	xor.b32  	%r1256, %r1256, %r683;
	ld.global.u32 	%r684, [%rd8+232];
	xor.b32  	%r1255, %r1255, %r684;
	ld.global.u32 	%r685, [%rd8+236];
	xor.b32  	%r1254, %r1254, %r685;
$L__BB0_29:
	and.b32  	%r687, %r600, 4096;
	setp.eq.s32 	%p16, %r687, 0;
	@%p16 bra 	$L__BB0_31;
	ld.global.u32 	%r688, [%rd8+240];
	xor.b32  	%r1258, %r1258, %r688;
	ld.global.u32 	%r689, [%rd8+244];
	xor.b32  	%r1257, %r1257, %r689;
	ld.global.u32 	%r690, [%rd8+248];
	xor.b32  	%r1256, %r1256, %r690;
	ld.global.u32 	%r691, [%rd8+252];
	xor.b32  	%r1255, %r1255, %r691;
	ld.global.u32 	%r692, [%rd8+256];
	xor.b32  	%r1254, %r1254, %r692;
$L__BB0_31:
	and.b32  	%r694, %r600, 8192;
	setp.eq.s32 	%p17, %r694, 0;
	@%p17 bra 	$L__BB0_33;
	ld.global.u32 	%r695, [%rd8+260];
	xor.b32  	%r1258, %r1258, %r695;
	ld.global.u32 	%r696, [%rd8+264];
	xor.b32  	%r1257, %r1257, %r696;
	ld.global.u32 	%r697, [%rd8+268];
	xor.b32  	%r1256, %r1256, %r697;
	ld.global.u32 	%r698, [%rd8+272];
	xor.b32  	%r1255, %r1255, %r698;
	ld.global.u32 	%r699, [%rd8+276];
	xor.b32  	%r1254, %r1254, %r699;
$L__BB0_33:
	and.b32  	%r701, %r600, 16384;
	setp.eq.s32 	%p18, %r701, 0;
	@%p18 bra 	$L__BB0_35;
	ld.global.u32 	%r702, [%rd8+280];
	xor.b32  	%r1258, %r1258, %r702;
	ld.global.u32 	%r703, [%rd8+284];
	xor.b32  	%r1257, %r1257, %r703;
	ld.global.u32 	%r704, [%rd8+288];
	xor.b32  	%r1256, %r1256, %r704;
	ld.global.u32 	%r705, [%rd8+292];
	xor.b32  	%r1255, %r1255, %r705;
	ld.global.u32 	%r706, [%rd8+296];
	xor.b32  	%r1254, %r1254, %r706;
$L__BB0_35:
	and.b32  	%r708, %r600, 32768;
	setp.eq.s32 	%p19, %r708, 0;
	@%p19 bra 	$L__BB0_37;
	ld.global.u32 	%r709, [%rd8+300];
	xor.b32  	%r1258, %r1258, %r709;
	ld.global.u32 	%r710, [%rd8+304];
	xor.b32  	%r1257, %r1257, %r710;
	ld.global.u32 	%r711, [%rd8+308];
	xor.b32  	%r1256, %r1256, %r711;
	ld.global.u32 	%r712, [%rd8+312];
	xor.b32  	%r1255, %r1255, %r712;
	ld.global.u32 	%r713, [%rd8+316];
	xor.b32  	%r1254, %r1254, %r713;
$L__BB0_37:
	add.s32 	%r1253, %r1253, 16;
	setp.ne.s32 	%p20, %r1253, 32;
	@%p20 bra 	$L__BB0_5;
	mad.lo.s32 	%r714, %r1247, -31, %r22;
	add.s32 	%r1247, %r714, 1;
	setp.ne.s32 	%p21, %r1247, 5;
	@%p21 bra 	$L__BB0_4;
	st.local.u32 	[%rd3+4], %r1258;
	st.local.v2.u32 	[%rd3+8], {%r1257, %r1256};
	st.local.v2.u32 	[%rd3+16], {%r1255, %r1254};
	setp.eq.s64 	%p22, %rd6, 1;
	@%p22 bra 	$L__BB0_114;
	mov.b32 	%r1254, 0;
	mov.u32 	%r1255, %r1254;
	mov.u32 	%r1256, %r1254;
	mov.u32 	%r1257, %r1254;
	mov.u32 	%r1258, %r1254;
	mov.u32 	%r1339, %r1254;
$L__BB0_41:
	mul.wide.u32 	%rd27, %r1339, 4;
	add.s64 	%rd28, %rd3, %rd27;
	ld.local.u32 	%r197, [%rd28+4];
	shl.b32 	%r198, %r1339, 5;
	mov.b32 	%r1345, 0;
$L__BB0_42:
	.pragma "nounroll";
	shr.u32 	%r717, %r197, %r1345;
	and.b32  	%r718, %r717, 1;
	setp.eq.b32 	%p23, %r718, 1;
	not.pred 	%p24, %p23;
	add.s32 	%r719, %r198, %r1345;
	mul.lo.s32 	%r720, %r719, 5;
	mul.wide.u32 	%rd29, %r720, 4;
	add.s64 	%rd9, %rd7, %rd29;
	@%p24 bra 	$L__BB0_44;
	ld.global.u32 	%r721, [%rd9];
	xor.b32  	%r1258, %r1258, %r721;
	ld.global.u32 	%r722, [%rd9+4];
	xor.b32  	%r1257, %r1257, %r722;
	ld.global.u32 	%r723, [%rd9+8];
	xor.b32  	%r1256, %r1256, %r723;
	ld.global.u32 	%r724, [%rd9+12];
	xor.b32  	%r1255, %r1255, %r724;
	ld.global.u32 	%r725, [%rd9+16];
	xor.b32  	%r1254, %r1254, %r725;
$L__BB0_44:
	and.b32  	%r727, %r717, 2;
	setp.eq.s32 	%p25, %r727, 0;
	@%p25 bra 	$L__BB0_46;
	ld.global.u32 	%r728, [%rd9+20];
	xor.b32  	%r1258, %r1258, %r728;
	ld.global.u32 	%r729, [%rd9+24];
	xor.b32  	%r1257, %r1257, %r729;
	ld.global.u32 	%r730, [%rd9+28];
	xor.b32  	%r1256, %r1256, %r730;
	ld.global.u32 	%r731, [%rd9+32];
	xor.b32  	%r1255, %r1255, %r731;
	ld.global.u32 	%r732, [%rd9+36];
	xor.b32  	%r1254, %r1254, %r732;
$L__BB0_46:
	and.b32  	%r734, %r717, 4;
	setp.eq.s32 	%p26, %r734, 0;
	@%p26 bra 	$L__BB0_48;
	ld.global.u32 	%r735, [%rd9+40];
	xor.b32  	%r1258, %r1258, %r735;
	ld.global.u32 	%r736, [%rd9+44];
	xor.b32  	%r1257, %r1257, %r736;
	ld.global.u32 	%r737, [%rd9+48];
	xor.b32  	%r1256, %r1256, %r737;
	ld.global.u32 	%r738, [%rd9+52];
	xor.b32  	%r1255, %r1255, %r738;
	ld.global.u32 	%r739, [%rd9+56];
	xor.b32  	%r1254, %r1254, %r739;
$L__BB0_48:
	and.b32  	%r741, %r717, 8;
	setp.eq.s32 	%p27, %r741, 0;
	@%p27 bra 	$L__BB0_50;
	ld.global.u32 	%r742, [%rd9+60];
	xor.b32  	%r1258, %r1258, %r742;
	ld.global.u32 	%r743, [%rd9+64];
	xor.b32  	%r1257, %r1257, %r743;
	ld.global.u32 	%r744, [%rd9+68];
	xor.b32  	%r1256, %r1256, %r744;
	ld.global.u32 	%r745, [%rd9+72];
	xor.b32  	%r1255, %r1255, %r745;
	ld.global.u32 	%r746, [%rd9+76];
	xor.b32  	%r1254, %r1254, %r746;
$L__BB0_50:
	and.b32  	%r748, %r717, 16;
	setp.eq.s32 	%p28, %r748, 0;
	@%p28 bra 	$L__BB0_52;
	ld.global.u32 	%r749, [%rd9+80];
	xor.b32  	%r1258, %r1258, %r749;
	ld.global.u32 	%r750, [%rd9+84];
	xor.b32  	%r1257, %r1257, %r750;
	ld.global.u32 	%r751, [%rd9+88];
	xor.b32  	%r1256, %r1256, %r751;
	ld.global.u32 	%r752, [%rd9+92];
	xor.b32  	%r1255, %r1255, %r752;
	ld.global.u32 	%r753, [%rd9+96];
	xor.b32  	%r1254, %r1254, %r753;
$L__BB0_52:
	and.b32  	%r755, %r717, 32;
	setp.eq.s32 	%p29, %r755, 0;
	@%p29 bra 	$L__BB0_54;
	ld.global.u32 	%r756, [%rd9+100];
	xor.b32  	%r1258, %r1258, %r756;
	ld.global.u32 	%r757, [%rd9+104];
	xor.b32  	%r1257, %r1257, %r757;
	ld.global.u32 	%r758, [%rd9+108];
	xor.b32  	%r1256, %r1256, %r758;
	ld.global.u32 	%r759, [%rd9+112];
	xor.b32  	%r1255, %r1255, %r759;
	ld.global.u32 	%r760, [%rd9+116];
	xor.b32  	%r1254, %r1254, %r760;
$L__BB0_54:
	and.b32  	%r762, %r717, 64;
	setp.eq.s32 	%p30, %r762, 0;
	@%p30 bra 	$L__BB0_56;
	ld.global.u32 	%r763, [%rd9+120];
	xor.b32  	%r1258, %r1258, %r763;
	ld.global.u32 	%r764, [%rd9+124];
	xor.b32  	%r1257, %r1257, %r764;
	ld.global.u32 	%r765, [%rd9+128];
	xor.b32  	%r1256, %r1256, %r765;
	ld.global.u32 	%r766, [%rd9+132];
	xor.b32  	%r1255, %r1255, %r766;
	ld.global.u32 	%r767, [%rd9+136];
	xor.b32  	%r1254, %r1254, %r767;
$L__BB0_56:
	and.b32  	%r769, %r717, 128;
	setp.eq.s32 	%p31, %r769, 0;
	@%p31 bra 	$L__BB0_58;
	ld.global.u32 	%r770, [%rd9+140];
	xor.b32  	%r1258, %r1258, %r770;
	ld.global.u32 	%r771, [%rd9+144];
	xor.b32  	%r1257, %r1257, %r771;
	ld.global.u32 	%r772, [%rd9+148];
	xor.b32  	%r1256, %r1256, %r772;
	ld.global.u32 	%r773, [%rd9+152];
	xor.b32  	%r1255, %r1255, %r773;
	ld.global.u32 	%r774, [%rd9+156];
	xor.b32  	%r1254, %r1254, %r774;
$L__BB0_58:
	and.b32  	%r776, %r717, 256;
	setp.eq.s32 	%p32, %r776, 0;
	@%p32 bra 	$L__BB0_60;
	ld.global.u32 	%r777, [%rd9+160];
	xor.b32  	%r1258, %r1258, %r777;
	ld.global.u32 	%r778, [%rd9+164];
	xor.b32  	%r1257, %r1257, %r778;
	ld.global.u32 	%r779, [%rd9+168];
	xor.b32  	%r1256, %r1256, %r779;
	ld.global.u32 	%r780, [%rd9+172];
	xor.b32  	%r1255, %r1255, %r780;
	ld.global.u32 	%r781, [%rd9+176];
	xor.b32  	%r1254, %r1254, %r781;
$L__BB0_60:
	and.b32  	%r783, %r717, 512;
	setp.eq.s32 	%p33, %r783, 0;
	@%p33 bra 	$L__BB0_62;
	ld.global.u32 	%r784, [%rd9+180];
	xor.b32  	%r1258, %r1258, %r784;
	ld.global.u32 	%r785, [%rd9+184];
	xor.b32  	%r1257, %r1257, %r785;
	ld.global.u32 	%r786, [%rd9+188];
	xor.b32  	%r1256, %r1256, %r786;
	ld.global.u32 	%r787, [%rd9+192];
	xor.b32  	%r1255, %r1255, %r787;
	ld.global.u32 	%r788, [%rd9+196];
	xor.b32  	%r1254, %r1254, %r788;
$L__BB0_62:
	and.b32  	%r790, %r717, 1024;
	setp.eq.s32 	%p34, %r790, 0;
	@%p34 bra 	$L__BB0_64;
	ld.global.u32 	%r791, [%rd9+200];
	xor.b32  	%r1258, %r1258, %r791;
	ld.global.u32 	%r792, [%rd9+204];
	xor.b32  	%r1257, %r1257, %r792;
	ld.global.u32 	%r793, [%rd9+208];
	xor.b32  	%r1256, %r1256, %r793;
	ld.global.u32 	%r794, [%rd9+212];
	xor.b32  	%r1255, %r1255, %r794;
	ld.global.u32 	%r795, [%rd9+216];
	xor.b32  	%r1254, %r1254, %r795;
$L__BB0_64:
	and.b32  	%r797, %r717, 2048;
	setp.eq.s32 	%p35, %r797, 0;
	@%p35 bra 	$L__BB0_66;
	ld.global.u32 	%r798, [%rd9+220];
	xor.b32  	%r1258, %r1258, %r798;
	ld.global.u32 	%r799, [%rd9+224];
	xor.b32  	%r1257, %r1257, %r799;
	ld.global.u32 	%r800, [%rd9+228];
	xor.b32  	%r1256, %r1256, %r800;
	ld.global.u32 	%r801, [%rd9+232];
	xor.b32  	%r1255, %r1255, %r801;
	ld.global.u32 	%r802, [%rd9+236];
	xor.b32  	%r1254, %r1254, %r802;
$L__BB0_66:
	and.b32  	%r804, %r717, 4096;
	setp.eq.s32 	%p36, %r804, 0;
	@%p36 bra 	$L__BB0_68;
	ld.global.u32 	%r805, [%rd9+240];
	xor.b32  	%r1258, %r1258, %r805;
	ld.global.u32 	%r806, [%rd9+244];
	xor.b32  	%r1257, %r1257, %r806;
	ld.global.u32 	%r807, [%rd9+248];
	xor.b32  	%r1256, %r1256, %r807;
	ld.global.u32 	%r808, [%rd9+252];
	xor.b32  	%r1255, %r1255, %r808;
	ld.global.u32 	%r809, [%rd9+256];
	xor.b32  	%r1254, %r1254, %r809;
$L__BB0_68:
	and.b32  	%r811, %r717, 8192;
	setp.eq.s32 	%p37, %r811, 0;
	@%p37 bra 	$L__BB0_70;
	ld.global.u32 	%r812, [%rd9+260];
	xor.b32  	%r1258, %r1258, %r812;
	ld.global.u32 	%r813, [%rd9+264];
	xor.b32  	%r1257, %r1257, %r813;
	ld.global.u32 	%r814, [%rd9+268];
	xor.b32  	%r1256, %r1256, %r814;
	ld.global.u32 	%r815, [%rd9+272];
	xor.b32  	%r1255, %r1255, %r815;
	ld.global.u32 	%r816, [%rd9+276];
	xor.b32  	%r1254, %r1254, %r816;
$L__BB0_70:
	and.b32  	%r818, %r717, 16384;
	setp.eq.s32 	%p38, %r818, 0;
	@%p38 bra 	$L__BB0_72;
	ld.global.u32 	%r819, [%rd9+280];
	xor.b32  	%r1258, %r1258, %r819;
	ld.global.u32 	%r820, [%rd9+284];
	xor.b32  	%r1257, %r1257, %r820;
	ld.global.u32 	%r821, [%rd9+288];
	xor.b32  	%r1256, %r1256, %r821;
	ld.global.u32 	%r822, [%rd9+292];
	xor.b32  	%r1255, %r1255, %r822;
	ld.global.u32 	%r823, [%rd9+296];
	xor.b32  	%r1254, %r1254, %r823;
$L__BB0_72:
	and.b32  	%r825, %r717, 32768;
	setp.eq.s32 	%p39, %r825, 0;
	@%p39 bra 	$L__BB0_74;
	ld.global.u32 	%r826, [%rd9+300];
	xor.b32  	%r1258, %r1258, %r826;
	ld.global.u32 	%r827, [%rd9+304];
	xor.b32  	%r1257, %r1257, %r827;
	ld.global.u32 	%r828, [%rd9+308];
	xor.b32  	%r1256, %r1256, %r828;
	ld.global.u32 	%r829, [%rd9+312];
	xor.b32  	%r1255, %r1255, %r829;
	ld.global.u32 	%r830, [%rd9+316];
	xor.b32  	%r1254, %r1254, %r830;
$L__BB0_74:
	add.s32 	%r1345, %r1345, 16;
	setp.ne.s32 	%p40, %r1345, 32;
	@%p40 bra 	$L__BB0_42;
	mad.lo.s32 	%r831, %r1339, -31, %r198;
	add.s32 	%r1339, %r831, 1;
	setp.ne.s32 	%p41, %r1339, 5;
	@%p41 bra 	$L__BB0_41;
	st.local.u32 	[%rd3+4], %r1258;
	st.local.v2.u32 	[%rd3+8], {%r1257, %r1256};
	st.local.v2.u32 	[%rd3+16], {%r1255, %r1254};
	setp.ne.s64 	%p42, %rd6, 3;
	@%p42 bra 	$L__BB0_114;
	mov.b32 	%r1254, 0;
	mov.u32 	%r1255, %r1254;
	mov.u32 	%r1256, %r1254;
	mov.u32 	%r1257, %r1254;
	mov.u32 	%r1258, %r1254;
	mov.u32 	%r1431, %r1254;
$L__BB0_78:
	mul.wide.u32 	%rd30, %r1431, 4;
	add.s64 	%rd31, %rd3, %rd30;
	ld.local.u32 	%r373, [%rd31+4];
	shl.b32 	%r374, %r1431, 5;
	mov.b32 	%r1437, 0;
$L__BB0_79:
	.pragma "nounroll";
	shr.u32 	%r834, %r373, %r1437;
	and.b32  	%r835, %r834, 1;
	setp.eq.b32 	%p43, %r835, 1;
	not.pred 	%p44, %p43;
	add.s32 	%r836, %r374, %r1437;
	mul.lo.s32 	%r837, %r836, 5;
	mul.wide.u32 	%rd32, %r837, 4;
	add.s64 	%rd10, %rd7, %rd32;
	@%p44 bra 	$L__BB0_81;
	ld.global.u32 	%r838, [%rd10];
	xor.b32  	%r1258, %r1258, %r838;
	ld.global.u32 	%r839, [%rd10+4];
	xor.b32  	%r1257, %r1257, %r839;
	ld.global.u32 	%r840, [%rd10+8];
	xor.b32  	%r1256, %r1256, %r840;
	ld.global.u32 	%r841, [%rd10+12];
	xor.b32  	%r1255, %r1255, %r841;
	ld.global.u32 	%r842, [%rd10+16];
	xor.b32  	%r1254, %r1254, %r842;
$L__BB0_81:
	and.b32  	%r844, %r834, 2;
	setp.eq.s32 	%p45, %r844, 0;
	@%p45 bra 	$L__BB0_83;
	ld.global.u32 	%r845, [%rd10+20];
	xor.b32  	%r1258, %r1258, %r845;
	ld.global.u32 	%r846, [%rd10+24];
	xor.b32  	%r1257, %r1257, %r846;
	ld.global.u32 	%r847, [%rd10+28];
	xor.b32  	%r1256, %r1256, %r847;
	ld.global.u32 	%r848, [%rd10+32];
	xor.b32  	%r1255, %r1255, %r848;
	ld.global.u32 	%r849, [%rd10+36];
	xor.b32  	%r1254, %r1254, %r849;
$L__BB0_83:
	and.b32  	%r851, %r834, 4;
	setp.eq.s32 	%p46, %r851, 0;
	@%p46 bra 	$L__BB0_85;
	ld.global.u32 	%r852, [%rd10+40];
	xor.b32  	%r1258, %r1258, %r852;
	ld.global.u32 	%r853, [%rd10+44];
	xor.b32  	%r1257, %r1257, %r853;
	ld.global.u32 	%r854, [%rd10+48];
	xor.b32  	%r1256, %r1256, %r854;
	ld.global.u32 	%r855, [%rd10+52];
	xor.b32  	%r1255, %r1255, %r855;
	ld.global.u32 	%r856, [%rd10+56];
	xor.b32  	%r1254, %r1254, %r856;
$L__BB0_85:
	and.b32  	%r858, %r834, 8;
	setp.eq.s32 	%p47, %r858, 0;
	@%p47 bra 	$L__BB0_87;
	ld.global.u32 	%r859, [%rd10+60];
	xor.b32  	%r1258, %r1258, %r859;
	ld.global.u32 	%r860, [%rd10+64];
	xor.b32  	%r1257, %r1257, %r860;
	ld.global.u32 	%r861, [%rd10+68];
	xor.b32  	%r1256, %r1256, %r861;
	ld.global.u32 	%r862, [%rd10+72];
	xor.b32  	%r1255, %r1255, %r862;
	ld.global.u32 	%r863, [%rd10+76];
	xor.b32  	%r1254, %r1254, %r863;
$L__BB0_87:
	and.b32  	%r865, %r834, 16;
	setp.eq.s32 	%p48, %r865, 0;
	@%p48 bra 	$L__BB0_89;
	ld.global.u32 	%r866, [%rd10+80];
	xor.b32  	%r1258, %r1258, %r866;
	ld.global.u32 	%r867, [%rd10+84];
	xor.b32  	%r1257, %r1257, %r867;
	ld.global.u32 	%r868, [%rd10+88];
	xor.b32  	%r1256, %r1256, %r868;
	ld.global.u32 	%r869, [%rd10+92];
	xor.b32  	%r1255, %r1255, %r869;
	ld.global.u32 	%r870, [%rd10+96];
	xor.b32  	%r1254, %r1254, %r870;
$L__BB0_89:
	and.b32  	%r872, %r834, 32;
	setp.eq.s32 	%p49, %r872, 0;
	@%p49 bra 	$L__BB0_91;
	ld.global.u32 	%r873, [%rd10+100];
	xor.b32  	%r1258, %r1258, %r873;
	ld.global.u32 	%r874, [%rd10+104];
	xor.b32  	%r1257, %r1257, %r874;
	ld.global.u32 	%r875, [%rd10+108];
	xor.b32  	%r1256, %r1256, %r875;
	ld.global.u32 	%r876, [%rd10+112];
	xor.b32  	%r1255, %r1255, %r876;
	ld.global.u32 	%r877, [%rd10+116];
	xor.b32  	%r1254, %r1254, %r877;
$L__BB0_91:
	and.b32  	%r879, %r834, 64;
	setp.eq.s32 	%p50, %r879, 0;
	@%p50 bra 	$L__BB0_93;
	ld.global.u32 	%r880, [%rd10+120];
	xor.b32  	%r1258, %r1258, %r880;
	ld.global.u32 	%r881, [%rd10+124];
	xor.b32  	%r1257, %r1257, %r881;
	ld.global.u32 	%r882, [%rd10+128];
	xor.b32  	%r1256, %r1256, %r882;
	ld.global.u32 	%r883, [%rd10+132];
	xor.b32  	%r1255, %r1255, %r883;
	ld.global.u32 	%r884, [%rd10+136];
	xor.b32  	%r1254, %r1254, %r884;
$L__BB0_93:
	and.b32  	%r886, %r834, 128;
	setp.eq.s32 	%p51, %r886, 0;
	@%p51 bra 	$L__BB0_95;
	ld.global.u32 	%r887, [%rd10+140];
	xor.b32  	%r1258, %r1258, %r887;
	ld.global.u32 	%r888, [%rd10+144];
	xor.b32  	%r1257, %r1257, %r888;
	ld.global.u32 	%r889, [%rd10+148];
	xor.b32  	%r1256, %r1256, %r889;
	ld.global.u32 	%r890, [%rd10+152];
	xor.b32  	%r1255, %r1255, %r890;
	ld.global.u32 	%r891, [%rd10+156];
	xor.b32  	%r1254, %r1254, %r891;
$L__BB0_95:
	and.b32  	%r893, %r834, 256;
	setp.eq.s32 	%p52, %r893, 0;
	@%p52 bra 	$L__BB0_97;
	ld.global.u32 	%r894, [%rd10+160];
	xor.b32  	%r1258, %r1258, %r894;
	ld.global.u32 	%r895, [%rd10+164];
	xor.b32  	%r1257, %r1257, %r895;
	ld.global.u32 	%r896, [%rd10+168];
	xor.b32  	%r1256, %r1256, %r896;
	ld.global.u32 	%r897, [%rd10+172];
	xor.b32  	%r1255, %r1255, %r897;
	ld.global.u32 	%r898, [%rd10+176];
	xor.b32  	%r1254, %r1254, %r898;
$L__BB0_97:
	and.b32  	%r900, %r834, 512;
	setp.eq.s32 	%p53, %r900, 0;
	@%p53 bra 	$L__BB0_99;
	ld.global.u32 	%r901, [%rd10+180];
	xor.b32  	%r1258, %r1258, %r901;
	ld.global.u32 	%r902, [%rd10+184];
	xor.b32  	%r1257, %r1257, %r902;
	ld.global.u32 	%r903, [%rd10+188];
	xor.b32  	%r1256, %r1256, %r903;
	ld.global.u32 	%r904, [%rd10+192];
	xor.b32  	%r1255, %r1255, %r904;
	ld.global.u32 	%r905, [%rd10+196];
	xor.b32  	%r1254, %r1254, %r905;
$L__BB0_99:
	and.b32  	%r907, %r834, 1024;
	setp.eq.s32 	%p54, %r907, 0;
	@%p54 bra 	$L__BB0_101;
	ld.global.u32 	%r908, [%rd10+200];
	xor.b32  	%r1258, %r1258, %r908;
	ld.global.u32 	%r909, [%rd10+204];
	xor.b32  	%r1257, %r1257, %r909;
	ld.global.u32 	%r910, [%rd10+208];
	xor.b32  	%r1256, %r1256, %r910;
	ld.global.u32 	%r911, [%rd10+212];
	xor.b32  	%r1255, %r1255, %r911;
	ld.global.u32 	%r912, [%rd10+216];
	xor.b32  	%r1254, %r1254, %r912;
$L__BB0_101:
	and.b32  	%r914, %r834, 2048;
	setp.eq.s32 	%p55, %r914, 0;
	@%p55 bra 	$L__BB0_103;
	ld.global.u32 	%r915, [%rd10+220];
	xor.b32  	%r1258, %r1258, %r915;
	ld.global.u32 	%r916, [%rd10+224];
	xor.b32  	%r1257, %r1257, %r916;
	ld.global.u32 	%r917, [%rd10+228];
	xor.b32  	%r1256, %r1256, %r917;
	ld.global.u32 	%r918, [%rd10+232];
	xor.b32  	%r1255, %r1255, %r918;
	ld.global.u32 	%r919, [%rd10+236];
	xor.b32  	%r1254, %r1254, %r919;
$L__BB0_103:
	and.b32  	%r921, %r834, 4096;
	setp.eq.s32 	%p56, %r921, 0;
	@%p56 bra 	$L__BB0_105;
	ld.global.u32 	%r922, [%rd10+240];
	xor.b32  	%r1258, %r1258, %r922;
	ld.global.u32 	%r923, [%rd10+244];
	xor.b32  	%r1257, %r1257, %r923;
	ld.global.u32 	%r924, [%rd10+248];
	xor.b32  	%r1256, %r1256, %r924;
	ld.global.u32 	%r925, [%rd10+252];
	xor.b32  	%r1255, %r1255, %r925;
	ld.global.u32 	%r926, [%rd10+256];
	xor.b32  	%r1254, %r1254, %r926;
$L__BB0_105:
	and.b32  	%r928, %r834, 8192;
	setp.eq.s32 	%p57, %r928, 0;
	@%p57 bra 	$L__BB0_107;
	ld.global.u32 	%r929, [%rd10+260];
	xor.b32  	%r1258, %r1258, %r929;
	ld.global.u32 	%r930, [%rd10+264];
	xor.b32  	%r1257, %r1257, %r930;
	ld.global.u32 	%r931, [%rd10+268];
	xor.b32  	%r1256, %r1256, %r931;
	ld.global.u32 	%r932, [%rd10+272];
	xor.b32  	%r1255, %r1255, %r932;
	ld.global.u32 	%r933, [%rd10+276];
	xor.b32  	%r1254, %r1254, %r933;
$L__BB0_107:
	and.b32  	%r935, %r834, 16384;
	setp.eq.s32 	%p58, %r935, 0;
	@%p58 bra 	$L__BB0_109;
	ld.global.u32 	%r936, [%rd10+280];
	xor.b32  	%r1258, %r1258, %r936;
	ld.global.u32 	%r937, [%rd10+284];
	xor.b32  	%r1257, %r1257, %r937;
	ld.global.u32 	%r938, [%rd10+288];
	xor.b32  	%r1256, %r1256, %r938;
	ld.global.u32 	%r939, [%rd10+292];
	xor.b32  	%r1255, %r1255, %r939;
	ld.global.u32 	%r940, [%rd10+296];
	xor.b32  	%r1254, %r1254, %r940;
$L__BB0_109:
	and.b32  	%r942, %r834, 32768;
	setp.eq.s32 	%p59, %r942, 0;
	@%p59 bra 	$L__BB0_111;
	ld.global.u32 	%r943, [%rd10+300];
	xor.b32  	%r1258, %r1258, %r943;
	ld.global.u32 	%r944, [%rd10+304];
	xor.b32  	%r1257, %r1257, %r944;
	ld.global.u32 	%r945, [%rd10+308];
	xor.b32  	%r1256, %r1256, %r945;
	ld.global.u32 	%r946, [%rd10+312];
	xor.b32  	%r1255, %r1255, %r946;
	ld.global.u32 	%r947, [%rd10+316];
	xor.b32  	%r1254, %r1254, %r947;
$L__BB0_111:
	add.s32 	%r1437, %r1437, 16;
	setp.ne.s32 	%p60, %r1437, 32;
	@%p60 bra 	$L__BB0_79;
	mad.lo.s32 	%r948, %r1431, -31, %r374;
	add.s32 	%r1431, %r948, 1;
	setp.ne.s32 	%p61, %r1431, 5;
	@%p61 bra 	$L__BB0_78;
	st.local.u32 	[%rd3+4], %r1258;
	st.local.v2.u32 	[%rd3+8], {%r1257, %r1256};
	st.local.v2.u32 	[%rd3+16], {%r1255, %r1254};
$L__BB0_114:
	shr.u64 	%rd222, %rd5, 2;
	add.s32 	%r1241, %r1241, 1;
	setp.gt.u64 	%p62, %rd5, 3;
	@%p62 bra 	$L__BB0_2;
$L__BB0_115:
	mov.b32 	%r949, 0;
	st.local.v2.u32 	[%rd3+24], {%r949, %r949};
	st.local.u32 	[%rd3+32], %r949;
	mov.b64 	%rd33, 0;
	st.local.u64 	[%rd3+40], %rd33;
	setp.ne.s32 	%p63, %r3, 0;
	@%p63 bra 	$L__BB0_117;
	shl.b32 	%r950, %r1, 8;
	cvta.to.global.u64 	%rd34, %rd16;
	mul.wide.u32 	%rd35, %r950, 116;
	add.s64 	%rd36, %rd34, %rd35;
	ld.global.u32 	%r951, [%rd36];
	st.shared.u32 	[_ZZ18simulatedAnnealingPA29_iPdPKddddjPiiS1_E14sharedBestTour], %r951;
	ld.global.u32 	%r952, [%rd36+4];
	st.shared.u32 	[_ZZ18simulatedAnnealingPA29_iPdPKddddjPiiS1_E14sharedBestTour+4], %r952;
	ld.global.u32 	%r953, [%rd36+8];
	st.shared.u32 	[_ZZ18simulatedAnnealingPA29_iPdPKddddjPiiS1_E14sharedBestTour+8], %r953;
	ld.global.u32 	%r954, [%rd36+12];
	st.shared.u32 	[_ZZ18simulatedAnnealingPA29_iPdPKddddjPiiS1_E14sharedBestTour+12], %r954;
	ld.global.u32 	%r955, [%rd36+16];
	st.shared.u32 	[_ZZ18simulatedAnnealingPA29_iPdPKddddjPiiS1_E14sharedBestTour+16], %r955;
	ld.global.u32 	%r956, [%rd36+20];
	st.shared.u32 	[_ZZ18simulatedAnnealingPA29_iPdPKddddjPiiS1_E14sharedBestTour+20], %r956;
	ld.global.u32 	%r957, [%rd36+24];
	st.shared.u32 	[_ZZ18simulatedAnnealingPA29_iPdPKddddjPiiS1_E14sharedBestTour+24], %r957;
	ld.global.u32 	%r958, [%rd36+28];
	st.shared.u32 	[_ZZ18simulatedAnnealingPA29_iPdPKddddjPiiS1_E14sharedBestTour+28], %r958;
	ld.global.u32 	%r959, [%rd36+32];
	st.shared.u32 	[_ZZ18simulatedAnnealingPA29_iPdPKddddjPiiS1_E14sharedBestTour+32], %r959;
	ld.global.u32 	%r960, [%rd36+36];
	st.shared.u32 	[_ZZ18simulatedAnnealingPA29_iPdPKddddjPiiS1_E14sharedBestTour+36], %r960;
	ld.global.u32 	%r961, [%rd36+40];
	st.shared.u32 	[_ZZ18simulatedAnnealingPA29_iPdPKddddjPiiS1_E14sharedBestTour+40], %r961;
	ld.global.u32 	%r962, [%rd36+44];
	st.shared.u32 	[_ZZ18simulatedAnnealingPA29_iPdPKddddjPiiS1_E14sharedBestTour+44], %r962;
	ld.global.u32 	%r963, [%rd36+48];
	st.shared.u32 	[_ZZ18simulatedAnnealingPA29_iPdPKddddjPiiS1_E14sharedBestTour+48], %r963;
	ld.global.u32 	%r964, [%rd36+52];
	st.shared.u32 	[_ZZ18simulatedAnnealingPA29_iPdPKddddjPiiS1_E14sharedBestTour+52], %r964;
	ld.global.u32 	%r965, [%rd36+56];
	st.shared.u32 	[_ZZ18simulatedAnnealingPA29_iPdPKddddjPiiS1_E14sharedBestTour+56], %r965;
	ld.global.u32 	%r966, [%rd36+60];
	st.shared.u32 	[_ZZ18simulatedAnnealingPA29_iPdPKddddjPiiS1_E14sharedBestTour+60], %r966;
	ld.global.u32 	%r967, [%rd36+64];
	st.shared.u32 	[_ZZ18simulatedAnnealingPA29_iPdPKddddjPiiS1_E14sharedBestTour+64], %r967;
	ld.global.u32 	%r968, [%rd36+68];
	st.shared.u32 	[_ZZ18simulatedAnnealingPA29_iPdPKddddjPiiS1_E14sharedBestTour+68], %r968;
	ld.global.u32 	%r969, [%rd36+72];
	st.shared.u32 	[_ZZ18simulatedAnnealingPA29_iPdPKddddjPiiS1_E14sharedBestTour+72], %r969;
	ld.global.u32 	%r970, [%rd36+76];
	st.shared.u32 	[_ZZ18simulatedAnnealingPA29_iPdPKddddjPiiS1_E14sharedBestTour+76], %r970;
	ld.global.u32 	%r971, [%rd36+80];
	st.shared.u32 	[_ZZ18simulatedAnnealingPA29_iPdPKddddjPiiS1_E14sharedBestTour+80], %r971;
	ld.global.u32 	%r972, [%rd36+84];
	st.shared.u32 	[_ZZ18simulatedAnnealingPA29_iPdPKddddjPiiS1_E14sharedBestTour+84], %r972;
	ld.global.u32 	%r973, [%rd36+88];
	st.shared.u32 	[_ZZ18simulatedAnnealingPA29_iPdPKddddjPiiS1_E14sharedBestTour+88], %r973;
	ld.global.u32 	%r974, [%rd36+92];
	st.shared.u32 	[_ZZ18simulatedAnnealingPA29_iPdPKddddjPiiS1_E14sharedBestTour+92], %r974;
	ld.global.u32 	%r975, [%rd36+96];
	st.shared.u32 	[_ZZ18simulatedAnnealingPA29_iPdPKddddjPiiS1_E14sharedBestTour+96], %r975;
	ld.global.u32 	%r976, [%rd36+100];
	st.shared.u32 	[_ZZ18simulatedAnnealingPA29_iPdPKddddjPiiS1_E14sharedBestTour+100], %r976;
	ld.global.u32 	%r977, [%rd36+104];
	st.shared.u32 	[_ZZ18simulatedAnnealingPA29_iPdPKddddjPiiS1_E14sharedBestTour+104], %r977;
	ld.global.u32 	%r978, [%rd36+108];
	st.shared.u32 	[_ZZ18simulatedAnnealingPA29_iPdPKddddjPiiS1_E14sharedBestTour+108], %r978;
	ld.global.u32 	%r979, [%rd36+112];
	st.shared.u32 	[_ZZ18simulatedAnnealingPA29_iPdPKddddjPiiS1_E14sharedBestTour+112], %r979;
$L__BB0_117:
	bar.sync 	0;
	mul.lo.s32 	%r980, %r4, 29;
	mul.wide.s32 	%rd37, %r980, 4;
	add.s64 	%rd12, %rd2, %rd37;
	ld.shared.u32 	%r981, [_ZZ18simulatedAnnealingPA29_iPdPKddddjPiiS1_E14sharedBestTour];
	st.global.u32 	[%rd12], %r981;
	ld.shared.u32 	%r982, [_ZZ18simulatedAnnealingPA29_iPdPKddddjPiiS1_E14sharedBestTour+4];
	st.global.u32 	[%rd12+4], %r982;
	ld.shared.u32 	%r983, [_ZZ18simulatedAnnealingPA29_iPdPKddddjPiiS1_E14sharedBestTour+8];
	st.global.u32 	[%rd12+8], %r983;
	ld.shared.u32 	%r984, [_ZZ18simulatedAnnealingPA29_iPdPKddddjPiiS1_E14sharedBestTour+12];
	st.global.u32 	[%rd12+12], %r984;
	ld.shared.u32 	%r985, [_ZZ18simulatedAnnealingPA29_iPdPKddddjPiiS1_E14sharedBestTour+16];
	st.global.u32 	[%rd12+16], %r985;
	ld.shared.u32 	%r986, [_ZZ18simulatedAnnealingPA29_iPdPKddddjPiiS1_E14sharedBestTour+20];
	st.global.u32 	[%rd12+20], %r986;
	ld.shared.u32 	%r987, [_ZZ18simulatedAnnealingPA29_iPdPKddddjPiiS1_E14sharedBestTour+24];
	st.global.u32 	[%rd12+24], %r987;
	ld.shared.u32 	%r988, [_ZZ18simulatedAnnealingPA29_iPdPKddddjPiiS1_E14sharedBestTour+28];
	st.global.u32 	[%rd12+28], %r988;
	ld.shared.u32 	%r989, [_ZZ18simulatedAnnealingPA29_iPdPKddddjPiiS1_E14sharedBestTour+32];
	st.global.u32 	[%rd12+32], %r989;
	ld.shared.u32 	%r990, [_ZZ18simulatedAnnealingPA29_iPdPKddddjPiiS1_E14sharedBestTour+36];
	st.global.u32 	[%rd12+36], %r990;
	ld.shared.u32 	%r991, [_ZZ18simulatedAnnealingPA29_iPdPKddddjPiiS1_E14sharedBestTour+40];
	st.global.u32 	[%rd12+40], %r991;
	ld.shared.u32 	%r992, [_ZZ18simulatedAnnealingPA29_iPdPKddddjPiiS1_E14sharedBestTour+44];
	st.global.u32 	[%rd12+44], %r992;
	ld.shared.u32 	%r993, [_ZZ18simulatedAnnealingPA29_iPdPKddddjPiiS1_E14sharedBestTour+48];
	st.global.u32 	[%rd12+48], %r993;
	ld.shared.u32 	%r994, [_ZZ18simulatedAnnealingPA29_iPdPKddddjPiiS1_E14sharedBestTour+52];
	st.global.u32 	[%rd12+52], %r994;
	ld.shared.u32 	%r995, [_ZZ18simulatedAnnealingPA29_iPdPKddddjPiiS1_E14sharedBestTour+56];
	st.global.u32 	[%rd12+56], %r995;
	ld.shared.u32 	%r996, [_ZZ18simulatedAnnealingPA29_iPdPKddddjPiiS1_E14sharedBestTour+60];
	st.global.u32 	[%rd12+60], %r996;
	ld.shared.u32 	%r997, [_ZZ18simulatedAnnealingPA29_iPdPKddddjPiiS1_E14sharedBestTour+64];
	st.global.u32 	[%rd12+64], %r997;
	ld.shared.u32 	%r998, [_ZZ18simulatedAnnealingPA29_iPdPKddddjPiiS1_E14sharedBestTour+68];
	st.global.u32 	[%rd12+68], %r998;
	ld.shared.u32 	%r999, [_ZZ18simulatedAnnealingPA29_iPdPKddddjPiiS1_E14sharedBestTour+72];
	st.global.u32 	[%rd12+72], %r999;
	ld.shared.u32 	%r1000, [_ZZ18simulatedAnnealingPA29_iPdPKddddjPiiS1_E14sharedBestTour+76];
	st.global.u32 	[%rd12+76], %r1000;
	ld.shared.u32 	%r1001, [_ZZ18simulatedAnnealingPA29_iPdPKddddjPiiS1_E14sharedBestTour+80];
	st.global.u32 	[%rd12+80], %r1001;
	ld.shared.u32 	%r1002, [_ZZ18simulatedAnnealingPA29_iPdPKddddjPiiS1_E14sharedBestTour+84];
	st.global.u32 	[%rd12+84], %r1002;
	ld.shared.u32 	%r1003, [_ZZ18simulatedAnnealingPA29_iPdPKddddjPiiS1_E14sharedBestTour+88];
	st.global.u32 	[%rd12+88], %r1003;
	ld.shared.u32 	%r1004, [_ZZ18simulatedAnnealingPA29_iPdPKddddjPiiS1_E14sharedBestTour+92];
	st.global.u32 	[%rd12+92], %r1004;
	ld.shared.u32 	%r1005, [_ZZ18simulatedAnnealingPA29_iPdPKddddjPiiS1_E14sharedBestTour+96];
	st.global.u32 	[%rd12+96], %r1005;
	ld.shared.u32 	%r1006, [_ZZ18simulatedAnnealingPA29_iPdPKddddjPiiS1_E14sharedBestTour+100];
	st.global.u32 	[%rd12+100], %r1006;
	ld.shared.u32 	%r1007, [_ZZ18simulatedAnnealingPA29_iPdPKddddjPiiS1_E14sharedBestTour+104];
	st.global.u32 	[%rd12+104], %r1007;
	ld.shared.u32 	%r1008, [_ZZ18simulatedAnnealingPA29_iPdPKddddjPiiS1_E14sharedBestTour+108];
	st.global.u32 	[%rd12+108], %r1008;
	ld.shared.u32 	%r1009, [_ZZ18simulatedAnnealingPA29_iPdPKddddjPiiS1_E14sharedBestTour+112];
	st.global.u32 	[%rd12+112], %r1009;
	mad.lo.s32 	%r1010, %r981, 29, %r982;
	mul.wide.s32 	%rd38, %r1010, 8;
	add.s64 	%rd39, %rd1, %rd38;
	ld.global.f64 	%fd25, [%rd39];
	add.f64 	%fd26, %fd25, 0d0000000000000000;
	mad.lo.s32 	%r1011, %r982, 29, %r983;
	mul.wide.s32 	%rd40, %r1011, 8;
	add.s64 	%rd41, %rd1, %rd40;
	ld.global.f64 	%fd27, [%rd41];
	add.f64 	%fd28, %fd26, %fd27;
	mad.lo.s32 	%r1012, %r983, 29, %r984;
	mul.wide.s32 	%rd42, %r1012, 8;
	add.s64 	%rd43, %rd1, %rd42;
	ld.global.f64 	%fd29, [%rd43];
	add.f64 	%fd30, %fd28, %fd29;
	mad.lo.s32 	%r1013, %r984, 29, %r985;
	mul.wide.s32 	%rd44, %r1013, 8;
	add.s64 	%rd45, %rd1, %rd44;
	ld.global.f64 	%fd31, [%rd45];
	add.f64 	%fd32, %fd30, %fd31;
	mad.lo.s32 	%r1014, %r985, 29, %r986;
	mul.wide.s32 	%rd46, %r1014, 8;
	add.s64 	%rd47, %rd1, %rd46;
	ld.global.f64 	%fd33, [%rd47];
	add.f64 	%fd34, %fd32, %fd33;
	mad.lo.s32 	%r1015, %r986, 29, %r987;
	mul.wide.s32 	%rd48, %r1015, 8;
	add.s64 	%rd49, %rd1, %rd48;
	ld.global.f64 	%fd35, [%rd49];
	add.f64 	%fd36, %fd34, %fd35;
	mad.lo.s32 	%r1016, %r987, 29, %r988;
	mul.wide.s32 	%rd50, %r1016, 8;
	add.s64 	%rd51, %rd1, %rd50;
	ld.global.f64 	%fd37, [%rd51];
	add.f64 	%fd38, %fd36, %fd37;
	mad.lo.s32 	%r1017, %r988, 29, %r989;
	mul.wide.s32 	%rd52, %r1017, 8;
	add.s64 	%rd53, %rd1, %rd52;
	ld.global.f64 	%fd39, [%rd53];
	add.f64 	%fd40, %fd38, %fd39;
	mad.lo.s32 	%r1018, %r989, 29, %r990;
	mul.wide.s32 	%rd54, %r1018, 8;
	add.s64 	%rd55, %rd1, %rd54;
	ld.global.f64 	%fd41, [%rd55];
	add.f64 	%fd42, %fd40, %fd41;
	mad.lo.s32 	%r1019, %r990, 29, %r991;
	mul.wide.s32 	%rd56, %r1019, 8;
	add.s64 	%rd57, %rd1, %rd56;
	ld.global.f64 	%fd43, [%rd57];
	add.f64 	%fd44, %fd42, %fd43;
	mad.lo.s32 	%r1020, %r991, 29, %r992;
	mul.wide.s32 	%rd58, %r1020, 8;
	add.s64 	%rd59, %rd1, %rd58;
	ld.global.f64 	%fd45, [%rd59];
	add.f64 	%fd46, %fd44, %fd45;
	mad.lo.s32 	%r1021, %r992, 29, %r993;
	mul.wide.s32 	%rd60, %r1021, 8;
	add.s64 	%rd61, %rd1, %rd60;
	ld.global.f64 	%fd47, [%rd61];
	add.f64 	%fd48, %fd46, %fd47;
	mad.lo.s32 	%r1022, %r993, 29, %r994;
	mul.wide.s32 	%rd62, %r1022, 8;
	add.s64 	%rd63, %rd1, %rd62;
	ld.global.f64 	%fd49, [%rd63];
	add.f64 	%fd50, %fd48, %fd49;
	mad.lo.s32 	%r1023, %r994, 29, %r995;
	mul.wide.s32 	%rd64, %r1023, 8;
	add.s64 	%rd65, %rd1, %rd64;
	ld.global.f64 	%fd51, [%rd65];
	add.f64 	%fd52, %fd50, %fd51;
	mad.lo.s32 	%r1024, %r995, 29, %r996;
	mul.wide.s32 	%rd66, %r1024, 8;
	add.s64 	%rd67, %rd1, %rd66;
	ld.global.f64 	%fd53, [%rd67];
	add.f64 	%fd54, %fd52, %fd53;
	mad.lo.s32 	%r1025, %r996, 29, %r997;
	mul.wide.s32 	%rd68, %r1025, 8;
	add.s64 	%rd69, %rd1, %rd68;
	ld.global.f64 	%fd55, [%rd69];
	add.f64 	%fd56, %fd54, %fd55;
	mad.lo.s32 	%r1026, %r997, 29, %r998;
	mul.wide.s32 	%rd70, %r1026, 8;
	add.s64 	%rd71, %rd1, %rd70;
	ld.global.f64 	%fd57, [%rd71];
	add.f64 	%fd58, %fd56, %fd57;
	mad.lo.s32 	%r1027, %r998, 29, %r999;
	mul.wide.s32 	%rd72, %r1027, 8;
	add.s64 	%rd73, %rd1, %rd72;
	ld.global.f64 	%fd59, [%rd73];
	add.f64 	%fd60, %fd58, %fd59;
	mad.lo.s32 	%r1028, %r999, 29, %r1000;
	mul.wide.s32 	%rd74, %r1028, 8;
	add.s64 	%rd75, %rd1, %rd74;
	ld.global.f64 	%fd61, [%rd75];
	add.f64 	%fd62, %fd60, %fd61;
	mad.lo.s32 	%r1029, %r1000, 29, %r1001;
	mul.wide.s32 	%rd76, %r1029, 8;
	add.s64 	%rd77, %rd1, %rd76;
	ld.global.f64 	%fd63, [%rd77];
	add.f64 	%fd64, %fd62, %fd63;
	mad.lo.s32 	%r1030, %r1001, 29, %r1002;
	mul.wide.s32 	%rd78, %r1030, 8;
	add.s64 	%rd79, %rd1, %rd78;
	ld.global.f64 	%fd65, [%rd79];
	add.f64 	%fd66, %fd64, %fd65;
	mad.lo.s32 	%r1031, %r1002, 29, %r1003;
	mul.wide.s32 	%rd80, %r1031, 8;
	add.s64 	%rd81, %rd1, %rd80;
	ld.global.f64 	%fd67, [%rd81];
	add.f64 	%fd68, %fd66, %fd67;
	mad.lo.s32 	%r1032, %r1003, 29, %r1004;
	mul.wide.s32 	%rd82, %r1032, 8;
	add.s64 	%rd83, %rd1, %rd82;
	ld.global.f64 	%fd69, [%rd83];
	add.f64 	%fd70, %fd68, %fd69;
	mad.lo.s32 	%r1033, %r1004, 29, %r1005;
	mul.wide.s32 	%rd84, %r1033, 8;
	add.s64 	%rd85, %rd1, %rd84;
	ld.global.f64 	%fd71, [%rd85];
	add.f64 	%fd72, %fd70, %fd71;
	mad.lo.s32 	%r1034, %r1005, 29, %r1006;
	mul.wide.s32 	%rd86, %r1034, 8;
	add.s64 	%rd87, %rd1, %rd86;
	ld.global.f64 	%fd73, [%rd87];
	add.f64 	%fd74, %fd72, %fd73;
	mad.lo.s32 	%r1035, %r1006, 29, %r1007;
	mul.wide.s32 	%rd88, %r1035, 8;
	add.s64 	%rd89, %rd1, %rd88;
	ld.global.f64 	%fd75, [%rd89];
	add.f64 	%fd76, %fd74, %fd75;
	mad.lo.s32 	%r1036, %r1007, 29, %r1008;
	mul.wide.s32 	%rd90, %r1036, 8;
	add.s64 	%rd91, %rd1, %rd90;
	ld.global.f64 	%fd77, [%rd91];
	add.f64 	%fd78, %fd76, %fd77;
	mad.lo.s32 	%r1037, %r1008, 29, %r1009;
	mul.wide.s32 	%rd92, %r1037, 8;
	add.s64 	%rd93, %rd1, %rd92;
	ld.global.f64 	%fd79, [%rd93];
	add.f64 	%fd80, %fd78, %fd79;
	mad.lo.s32 	%r1038, %r1009, 29, %r981;
	mul.wide.s32 	%rd94, %r1038, 8;
	add.s64 	%rd95, %rd1, %rd94;
	ld.global.f64 	%fd81, [%rd95];
	add.f64 	%fd227, %fd80, %fd81;
	sub.f64 	%fd82, %fd222, %fd23;
	cvt.rn.f64.s32 	%fd83, %r588;
	div.rn.f64 	%fd2, %fd82, %fd83;
	setp.leu.f64 	%p64, %fd222, %fd23;
	@%p64 bra 	$L__BB0_138;
	shl.b32 	%r1039, %r3, 3;
	mov.u32 	%r1040, _ZZ18simulatedAnnealingPA29_iPdPKddddjPiiS1_E11threadCosts;
	add.s32 	%r554, %r1040, %r1039;
	shl.b32 	%r1041, %r3, 2;
	mov.u32 	%r1042, _ZZ18simulatedAnnealingPA29_iPdPKddddjPiiS1_E13threadIndices;
	add.s32 	%r555, %r1042, %r1041;
	cvta.to.global.u64 	%rd96, %rd18;
	mul.wide.u32 	%rd97, %r1, 8;
	add.s64 	%rd13, %rd96, %rd97;
	sub.f64 	%fd223, %fd222, %fd2;
$L__BB0_119:
	mov.f64 	%fd6, %fd227;
	shr.u32 	%r1043, %r1258, 2;
	xor.b32  	%r1044, %r1043, %r1258;
	shl.b32 	%r1045, %r1254, 4;
	shl.b32 	%r1046, %r1044, 1;
	xor.b32  	%r1047, %r1046, %r1045;
	xor.b32  	%r1048, %r1047, %r1044;
	xor.b32  	%r1535, %r1048, %r1254;
	add.s32 	%r1528, %r1528, 362437;
	add.s32 	%r1049, %r1535, %r1528;
	mul.hi.u32 	%r1050, %r1049, -1925330167;
	shr.u32 	%r1051, %r1050, 4;
	mul.lo.s32 	%r1052, %r1051, 29;
	sub.s32 	%r564, %r1049, %r1052;
	mov.u32 	%r1536, %r1254;
	mov.u32 	%r1537, %r1255;
	mov.u32 	%r1538, %r1256;
$L__BB0_120:
	mov.u32 	%r1258, %r1538;
	mov.u32 	%r1538, %r1537;
	mov.u32 	%r1537, %r1536;
	mov.u32 	%r1536, %r1535;
	mov.u32 	%r565, %r1528;
	shr.u32 	%r1053, %r1257, 2;
	xor.b32  	%r1054, %r1053, %r1257;
	shl.b32 	%r1055, %r1536, 4;
	shl.b32 	%r1056, %r1054, 1;
	xor.b32  	%r1057, %r1056, %r1055;
	xor.b32  	%r1058, %r1057, %r1054;
	xor.b32  	%r1535, %r1058, %r1536;
	add.s32 	%r1528, %r565, 362437;
	add.s32 	%r1059, %r1535, %r1528;
	mul.hi.u32 	%r1060, %r1059, -1925330167;
	shr.u32 	%r1061, %r1060, 4;
	mul.lo.s32 	%r1062, %r1061, 29;
	sub.s32 	%r573, %r1059, %r1062;
	setp.eq.s32 	%p65, %r564, %r573;
	mov.u32 	%r1257, %r1258;
	@%p65 bra 	$L__BB0_120;
	mul.wide.u32 	%rd98, %r564, 4;
	add.s64 	%rd14, %rd12, %rd98;
	ld.global.u32 	%r574, [%rd14];
	mul.wide.u32 	%rd99, %r573, 4;
	add.s64 	%rd15, %rd12, %rd99;
	ld.global.u32 	%r1063, [%rd15];
	st.global.u32 	[%rd14], %r1063;
	st.global.u32 	[%rd15], %r574;
	ld.global.u32 	%r1064, [%rd12];
	ld.global.u32 	%r1065, [%rd12+4];
	mad.lo.s32 	%r1066, %r1064, 29, %r1065;
	mul.wide.s32 	%rd100, %r1066, 8;
	add.s64 	%rd101, %rd1, %rd100;
	ld.global.f64 	%fd84, [%rd101];
	add.f64 	%fd85, %fd84, 0d0000000000000000;
	ld.global.u32 	%r1067, [%rd12+8];
	mad.lo.s32 	%r1068, %r1065, 29, %r1067;
	mul.wide.s32 	%rd102, %r1068, 8;
	add.s64 	%rd103, %rd1, %rd102;
	ld.global.f64 	%fd86, [%rd103];
	add.f64 	%fd87, %fd85, %fd86;
	ld.global.u32 	%r1069, [%rd12+12];
	mad.lo.s32 	%r1070, %r1067, 29, %r1069;
	mul.wide.s32 	%rd104, %r1070, 8;
	add.s64 	%rd105, %rd1, %rd104;
	ld.global.f64 	%fd88, [%rd105];
	add.f64 	%fd89, %fd87, %fd88;
	ld.global.u32 	%r1071, [%rd12+16];
	mad.lo.s32 	%r1072, %r1069, 29, %r1071;
	mul.wide.s32 	%rd106, %r1072, 8;
	add.s64 	%rd107, %rd1, %rd106;
	ld.global.f64 	%fd90, [%rd107];
	add.f64 	%fd91, %fd89, %fd90;
	ld.global.u32 	%r1073, [%rd12+20];
	mad.lo.s32 	%r1074, %r1071, 29, %r1073;
	mul.wide.s32 	%rd108, %r1074, 8;
	add.s64 	%rd109, %rd1, %rd108;
	ld.global.f64 	%fd92, [%rd109];
	add.f64 	%fd93, %fd91, %fd92;
	ld.global.u32 	%r1075, [%rd12+24];
	mad.lo.s32 	%r1076, %r1073, 29, %r1075;
	mul.wide.s32 	%rd110, %r1076, 8;
	add.s64 	%rd111, %rd1, %rd110;
	ld.global.f64 	%fd94, [%rd111];
	add.f64 	%fd95, %fd93, %fd94;
	ld.global.u32 	%r1077, [%rd12+28];
	mad.lo.s32 	%r1078, %r1075, 29, %r1077;
	mul.wide.s32 	%rd112, %r1078, 8;
	add.s64 	%rd113, %rd1, %rd112;
	ld.global.f64 	%fd96, [%rd113];
	add.f64 	%fd97, %fd95, %fd96;
	ld.global.u32 	%r1079, [%rd12+32];
	mad.lo.s32 	%r1080, %r1077, 29, %r1079;
	mul.wide.s32 	%rd114, %r1080, 8;
	add.s64 	%rd115, %rd1, %rd114;
	ld.global.f64 	%fd98, [%rd115];
	add.f64 	%fd99, %fd97, %fd98;
	ld.global.u32 	%r1081, [%rd12+36];
	mad.lo.s32 	%r1082, %r1079, 29, %r1081;
	mul.wide.s32 	%rd116, %r1082, 8;
	add.s64 	%rd117, %rd1, %rd116;
	ld.global.f64 	%fd100, [%rd117];
	add.f64 	%fd101, %fd99, %fd100;
	ld.global.u32 	%r1083, [%rd12+40];
	mad.lo.s32 	%r1084, %r1081, 29, %r1083;
	mul.wide.s32 	%rd118, %r1084, 8;
	add.s64 	%rd119, %rd1, %rd118;
	ld.global.f64 	%fd102, [%rd119];
	add.f64 	%fd103, %fd101, %fd102;
	ld.global.u32 	%r1085, [%rd12+44];
	mad.lo.s32 	%r1086, %r1083, 29, %r1085;
	mul.wide.s32 	%rd120, %r1086, 8;
	add.s64 	%rd121, %rd1, %rd120;
	ld.global.f64 	%fd104, [%rd121];
	add.f64 	%fd105, %fd103, %fd104;
	ld.global.u32 	%r1087, [%rd12+48];
	mad.lo.s32 	%r1088, %r1085, 29, %r1087;
	mul.wide.s32 	%rd122, %r1088, 8;
	add.s64 	%rd123, %rd1, %rd122;
	ld.global.f64 	%fd106, [%rd123];
	add.f64 	%fd107, %fd105, %fd106;
	ld.global.u32 	%r1089, [%rd12+52];
	mad.lo.s32 	%r1090, %r1087, 29, %r1089;
	mul.wide.s32 	%rd124, %r1090, 8;
	add.s64 	%rd125, %rd1, %rd124;
	ld.global.f64 	%fd108, [%rd125];
	add.f64 	%fd109, %fd107, %fd108;
	ld.global.u32 	%r1091, [%rd12+56];
	mad.lo.s32 	%r1092, %r1089, 29, %r1091;
	mul.wide.s32 	%rd126, %r1092, 8;
	add.s64 	%rd127, %rd1, %rd126;
	ld.global.f64 	%fd110, [%rd127];
	add.f64 	%fd111, %fd109, %fd110;
	ld.global.u32 	%r1093, [%rd12+60];
	mad.lo.s32 	%r1094, %r1091, 29, %r1093;
	mul.wide.s32 	%rd128, %r1094, 8;
	add.s64 	%rd129, %rd1, %rd128;
	ld.global.f64 	%fd112, [%rd129];
	add.f64 	%fd113, %fd111, %fd112;
	ld.global.u32 	%r1095, [%rd12+64];
	mad.lo.s32 	%r1096, %r1093, 29, %r1095;
	mul.wide.s32 	%rd130, %r1096, 8;
	add.s64 	%rd131, %rd1, %rd130;
	ld.global.f64 	%fd114, [%rd131];
	add.f64 	%fd115, %fd113, %fd114;
	ld.global.u32 	%r1097, [%rd12+68];
	mad.lo.s32 	%r1098, %r1095, 29, %r1097;
	mul.wide.s32 	%rd132, %r1098, 8;
	add.s64 	%rd133, %rd1, %rd132;
	ld.global.f64 	%fd116, [%rd133];
	add.f64 	%fd117, %fd115, %fd116;
	ld.global.u32 	%r1099, [%rd12+72];
	mad.lo.s32 	%r1100, %r1097, 29, %r1099;
	mul.wide.s32 	%rd134, %r1100, 8;
	add.s64 	%rd135, %rd1, %rd134;
	ld.global.f64 	%fd118, [%rd135];
	add.f64 	%fd119, %fd117, %fd118;
	ld.global.u32 	%r1101, [%rd12+76];
	mad.lo.s32 	%r1102, %r1099, 29, %r1101;
	mul.wide.s32 	%rd136, %r1102, 8;
	add.s64 	%rd137, %rd1, %rd136;
	ld.global.f64 	%fd120, [%rd137];
	add.f64 	%fd121, %fd119, %fd120;
	ld.global.u32 	%r1103, [%rd12+80];
	mad.lo.s32 	%r1104, %r1101, 29, %r1103;
	mul.wide.s32 	%rd138, %r1104, 8;
	add.s64 	%rd139, %rd1, %rd138;
	ld.global.f64 	%fd122, [%rd139];
	add.f64 	%fd123, %fd121, %fd122;
	ld.global.u32 	%r1105, [%rd12+84];
	mad.lo.s32 	%r1106, %r1103, 29, %r1105;
	mul.wide.s32 	%rd140, %r1106, 8;
	add.s64 	%rd141, %rd1, %rd140;
	ld.global.f64 	%fd124, [%rd141];
	add.f64 	%fd125, %fd123, %fd124;
	ld.global.u32 	%r1107, [%rd12+88];
	mad.lo.s32 	%r1108, %r1105, 29, %r1107;
	mul.wide.s32 	%rd142, %r1108, 8;
	add.s64 	%rd143, %rd1, %rd142;
	ld.global.f64 	%fd126, [%rd143];
	add.f64 	%fd127, %fd125, %fd126;
	ld.global.u32 	%r1109, [%rd12+92];
	mad.lo.s32 	%r1110, %r1107, 29, %r1109;
	mul.wide.s32 	%rd144, %r1110, 8;
	add.s64 	%rd145, %rd1, %rd144;
	ld.global.f64 	%fd128, [%rd145];
	add.f64 	%fd129, %fd127, %fd128;
	ld.global.u32 	%r1111, [%rd12+96];
	mad.lo.s32 	%r1112, %r1109, 29, %r1111;
	mul.wide.s32 	%rd146, %r1112, 8;
	add.s64 	%rd147, %rd1, %rd146;
	ld.global.f64 	%fd130, [%rd147];
	add.f64 	%fd131, %fd129, %fd130;
	ld.global.u32 	%r1113, [%rd12+100];
	mad.lo.s32 	%r1114, %r1111, 29, %r1113;
	mul.wide.s32 	%rd148, %r1114, 8;
	add.s64 	%rd149, %rd1, %rd148;
	ld.global.f64 	%fd132, [%rd149];
	add.f64 	%fd133, %fd131, %fd132;
	ld.global.u32 	%r1115, [%rd12+104];
	mad.lo.s32 	%r1116, %r1113, 29, %r1115;
	mul.wide.s32 	%rd150, %r1116, 8;
	add.s64 	%rd151, %rd1, %rd150;
	ld.global.f64 	%fd134, [%rd151];
	add.f64 	%fd135, %fd133, %fd134;
	ld.global.u32 	%r1117, [%rd12+108];
	mad.lo.s32 	%r1118, %r1115, 29, %r1117;
	mul.wide.s32 	%rd152, %r1118, 8;
	add.s64 	%rd153, %rd1, %rd152;
	ld.global.f64 	%fd136, [%rd153];
	add.f64 	%fd137, %fd135, %fd136;
	ld.global.u32 	%r1119, [%rd12+112];
	mad.lo.s32 	%r1120, %r1117, 29, %r1119;
	mul.wide.s32 	%rd154, %r1120, 8;
	add.s64 	%rd155, %rd1, %rd154;
	ld.global.f64 	%fd138, [%rd155];
	add.f64 	%fd139, %fd137, %fd138;
	mad.lo.s32 	%r1121, %r1119, 29, %r1064;
	mul.wide.s32 	%rd156, %r1121, 8;
	add.s64 	%rd157, %rd1, %rd156;
	ld.global.f64 	%fd140, [%rd157];
	add.f64 	%fd227, %fd139, %fd140;
	sub.f64 	%fd8, %fd227, %fd6;
	setp.lt.f64 	%p66, %fd8, 0d0000000000000000;
	mov.u32 	%r1254, %r1535;
	mov.u32 	%r1255, %r1536;
	mov.u32 	%r1256, %r1537;
	mov.u32 	%r1257, %r1538;
	@%p66 bra 	$L__BB0_127;
	neg.f64 	%fd141, %fd8;
	div.rn.f64 	%fd9, %fd141, %fd222;
	fma.rn.f64 	%fd142, %fd9, 0d3FF71547652B82FE, 0d4338000000000000;
	{
	.reg .b32 %temp; 
	mov.b64 	{%r575, %temp}, %fd142;
	}
	mov.f64 	%fd143, 0dC338000000000000;
	add.rn.f64 	%fd144, %fd142, %fd143;
	fma.rn.f64 	%fd145, %fd144, 0dBFE62E42FEFA39EF, %fd9;
	fma.rn.f64 	%fd146, %fd144, 0dBC7ABC9E3B39803F, %fd145;
	fma.rn.f64 	%fd147, %fd146, 0d3E5ADE1569CE2BDF, 0d3E928AF3FCA213EA;
	fma.rn.f64 	%fd148, %fd147, %fd146, 0d3EC71DEE62401315;
	fma.rn.f64 	%fd149, %fd148, %fd146, 0d3EFA01997C89EB71;
	fma.rn.f64 	%fd150, %fd149, %fd146, 0d3F2A01A014761F65;
	fma.rn.f64 	%fd151, %fd150, %fd146, 0d3F56C16C1852B7AF;
	fma.rn.f64 	%fd152, %fd151, %fd146, 0d3F81111111122322;
	fma.rn.f64 	%fd153, %fd152, %fd146, 0d3FA55555555502A1;
	fma.rn.f64 	%fd154, %fd153, %fd146, 0d3FC5555555555511;
	fma.rn.f64 	%fd155, %fd154, %fd146, 0d3FE000000000000B;
	fma.rn.f64 	%fd156, %fd155, %fd146, 0d3FF0000000000000;
	fma.rn.f64 	%fd157, %fd156, %fd146, 0d3FF0000000000000;
	{
	.reg .b32 %temp; 
	mov.b64 	{%r576, %temp}, %fd157;
	}
	{
	.reg .b32 %temp; 
	mov.b64 	{%temp, %r577}, %fd157;
	}
	shl.b32 	%r1122, %r575, 20;
	add.s32 	%r1123, %r1122, %r577;
	mov.b64 	%fd225, {%r576, %r1123};
	{
	.reg .b32 %temp; 
	mov.b64 	{%temp, %r1124}, %fd9;
	}
	mov.b32 	%f2, %r1124;
	abs.f32 	%f1, %f2;
	setp.lt.f32 	%p67, %f1, 0f4086232B;
	@%p67 bra 	$L__BB0_125;
	setp.lt.f64 	%p68, %fd9, 0d0000000000000000;
	add.f64 	%fd158, %fd9, 0d7FF0000000000000;
	selp.f64 	%fd225, 0d0000000000000000, %fd158, %p68;
	setp.geu.f32 	%p69, %f1, 0f40874800;
	@%p69 bra 	$L__BB0_125;
	shr.u32 	%r1125, %r575, 31;
	add.s32 	%r1126, %r575, %r1125;
	shr.s32 	%r1127, %r1126, 1;
	shl.b32 	%r1128, %r1127, 20;
	add.s32 	%r1129, %r577, %r1128;
	mov.b64 	%fd159, {%r576, %r1129};
	sub.s32 	%r1130, %r575, %r1127;
	shl.b32 	%r1131, %r1130, 20;
	add.s32 	%r1132, %r1131, 1072693248;
	mov.b32 	%r1133, 0;
	mov.b64 	%fd160, {%r1133, %r1132};
	mul.f64 	%fd225, %fd160, %fd159;
$L__BB0_125:
	shr.u32 	%r1134, %r1258, 2;
	xor.b32  	%r1135, %r1134, %r1258;
	shl.b32 	%r1136, %r1535, 4;
	shl.b32 	%r1137, %r1135, 1;
	xor.b32  	%r1138, %r1137, %r1136;
	xor.b32  	%r1139, %r1138, %r1135;
	xor.b32  	%r1254, %r1139, %r1535;
	add.s32 	%r1528, %r565, 724874;
	add.s32 	%r1140, %r1254, %r1528;
	cvt.rn.f32.u32 	%f3, %r1140;
	fma.rn.f32 	%f4, %f3, 0f2F800000, 0f2F000000;
	cvt.f64.f32 	%fd161, %f4;
	setp.gt.f64 	%p70, %fd225, %fd161;
	mov.u32 	%r1255, %r1535;
	mov.u32 	%r1256, %r1536;
	mov.u32 	%r1257, %r1537;
	mov.u32 	%r1258, %r1538;
	@%p70 bra 	$L__BB0_127;
	ld.global.u32 	%r1141, [%rd14];
	st.global.u32 	[%rd14], %r574;
	st.global.u32 	[%rd15], %r1141;
	mov.f64 	%fd227, %fd6;
$L__BB0_127:
	setp.gtu.f64 	%p71, %fd222, %fd223;
	@%p71 bra 	$L__BB0_137;
	setp.lt.u32 	%p72, %r2, 2;
	st.shared.f64 	[%r554], %fd227;
	st.shared.u32 	[%r555], %r4;
	bar.sync 	0;
	@%p72 bra 	$L__BB0_134;
	mov.u32 	%r1546, %r2;
$L__BB0_130:
	mov.u32 	%r586, %r1546;
	shr.u32 	%r1546, %r586, 1;
	setp.ge.u32 	%p73, %r3, %r1546;
	@%p73 bra 	$L__BB0_133;
	ld.shared.f64 	%fd162, [%r554];
	shl.b32 	%r1142, %r1546, 3;
	add.s32 	%r1143, %r554, %r1142;
	ld.shared.f64 	%fd15, [%r1143];
	setp.leu.f64 	%p74, %fd162, %fd15;
	@%p74 bra 	$L__BB0_133;
	st.shared.f64 	[%r554], %fd15;
	shl.b32 	%r1144, %r1546, 2;
	add.s32 	%r1145, %r555, %r1144;
	ld.shared.u32 	%r1146, [%r1145];
	st.shared.u32 	[%r555], %r1146;
$L__BB0_133:
	bar.sync 	0;
	setp.gt.u32 	%p75, %r586, 3;
	@%p75 bra 	$L__BB0_130;
$L__BB0_134:
	setp.ne.s32 	%p76, %r3, 0;
	@%p76 bra 	$L__BB0_136;
	ld.shared.f64 	%fd163, [_ZZ18simulatedAnnealingPA29_iPdPKddddjPiiS1_E11threadCosts];
	st.global.f64 	[%rd13], %fd163;
	ld.shared.u32 	%r1147, [_ZZ18simulatedAnnealingPA29_iPdPKddddjPiiS1_E13threadIndices];
	mul.lo.s32 	%r1148, %r1147, 29;
	mul.wide.s32 	%rd158, %r1148, 4;
	add.s64 	%rd159, %rd2, %rd158;
	ld.global.u32 	%r1149, [%rd159];
	st.shared.u32 	[_ZZ18simulatedAnnealingPA29_iPdPKddddjPiiS1_E14sharedBestTour], %r1149;
	ld.global.u32 	%r1150, [%rd159+4];
	st.shared.u32 	[_ZZ18simulatedAnnealingPA29_iPdPKddddjPiiS1_E14sharedBestTour+4], %r1150;
	ld.global.u32 	%r1151, [%rd159+8];
	st.shared.u32 	[_ZZ18simulatedAnnealingPA29_iPdPKddddjPiiS1_E14sharedBestTour+8], %r1151;
	ld.global.u32 	%r1152, [%rd159+12];
	st.shared.u32 	[_ZZ18simulatedAnnealingPA29_iPdPKddddjPiiS1_E14sharedBestTour+12], %r1152;
	ld.global.u32 	%r1153, [%rd159+16];
	st.shared.u32 	[_ZZ18simulatedAnnealingPA29_iPdPKddddjPiiS1_E14sharedBestTour+16], %r1153;
	ld.global.u32 	%r1154, [%rd159+20];
	st.shared.u32 	[_ZZ18simulatedAnnealingPA29_iPdPKddddjPiiS1_E14sharedBestTour+20], %r1154;
	ld.global.u32 	%r1155, [%rd159+24];
	st.shared.u32 	[_ZZ18simulatedAnnealingPA29_iPdPKddddjPiiS1_E14sharedBestTour+24], %r1155;
	ld.global.u32 	%r1156, [%rd159+28];
	st.shared.u32 	[_ZZ18simulatedAnnealingPA29_iPdPKddddjPiiS1_E14sharedBestTour+28], %r1156;
	ld.global.u32 	%r1157, [%rd159+32];
	st.shared.u32 	[_ZZ18simulatedAnnealingPA29_iPdPKddddjPiiS1_E14sharedBestTour+32], %r1157;
	ld.global.u32 	%r1158, [%rd159+36];
	st.shared.u32 	[_ZZ18simulatedAnnealingPA29_iPdPKddddjPiiS1_E14sharedBestTour+36], %r1158;
	ld.global.u32 	%r1159, [%rd159+40];
	st.shared.u32 	[_ZZ18simulatedAnnealingPA29_iPdPKddddjPiiS1_E14sharedBestTour+40], %r1159;
	ld.global.u32 	%r1160, [%rd159+44];
	st.shared.u32 	[_ZZ18simulatedAnnealingPA29_iPdPKddddjPiiS1_E14sharedBestTour+44], %r1160;
	ld.global.u32 	%r1161, [%rd159+48];
	st.shared.u32 	[_ZZ18simulatedAnnealingPA29_iPdPKddddjPiiS1_E14sharedBestTour+48], %r1161;
	ld.global.u32 	%r1162, [%rd159+52];
	st.shared.u32 	[_ZZ18simulatedAnnealingPA29_iPdPKddddjPiiS1_E14sharedBestTour+52], %r1162;
	ld.global.u32 	%r1163, [%rd159+56];
	st.shared.u32 	[_ZZ18simulatedAnnealingPA29_iPdPKddddjPiiS1_E14sharedBestTour+56], %r1163;
	ld.global.u32 	%r1164, [%rd159+60];
	st.shared.u32 	[_ZZ18simulatedAnnealingPA29_iPdPKddddjPiiS1_E14sharedBestTour+60], %r1164;
	ld.global.u32 	%r1165, [%rd159+64];
	st.shared.u32 	[_ZZ18simulatedAnnealingPA29_iPdPKddddjPiiS1_E14sharedBestTour+64], %r1165;
	ld.global.u32 	%r1166, [%rd159+68];
	st.shared.u32 	[_ZZ18simulatedAnnealingPA29_iPdPKddddjPiiS1_E14sharedBestTour+68], %r1166;
	ld.global.u32 	%r1167, [%rd159+72];
	st.shared.u32 	[_ZZ18simulatedAnnealingPA29_iPdPKddddjPiiS1_E14sharedBestTour+72], %r1167;
	ld.global.u32 	%r1168, [%rd159+76];
	st.shared.u32 	[_ZZ18simulatedAnnealingPA29_iPdPKddddjPiiS1_E14sharedBestTour+76], %r1168;
	ld.global.u32 	%r1169, [%rd159+80];
	st.shared.u32 	[_ZZ18simulatedAnnealingPA29_iPdPKddddjPiiS1_E14sharedBestTour+80], %r1169;
	ld.global.u32 	%r1170, [%rd159+84];
	st.shared.u32 	[_ZZ18simulatedAnnealingPA29_iPdPKddddjPiiS1_E14sharedBestTour+84], %r1170;
	ld.global.u32 	%r1171, [%rd159+88];
	st.shared.u32 	[_ZZ18simulatedAnnealingPA29_iPdPKddddjPiiS1_E14sharedBestTour+88], %r1171;
	ld.global.u32 	%r1172, [%rd159+92];
	st.shared.u32 	[_ZZ18simulatedAnnealingPA29_iPdPKddddjPiiS1_E14sharedBestTour+92], %r1172;
	ld.global.u32 	%r1173, [%rd159+96];
	st.shared.u32 	[_ZZ18simulatedAnnealingPA29_iPdPKddddjPiiS1_E14sharedBestTour+96], %r1173;
	ld.global.u32 	%r1174, [%rd159+100];
	st.shared.u32 	[_ZZ18simulatedAnnealingPA29_iPdPKddddjPiiS1_E14sharedBestTour+100], %r1174;
	ld.global.u32 	%r1175, [%rd159+104];
	st.shared.u32 	[_ZZ18simulatedAnnealingPA29_iPdPKddddjPiiS1_E14sharedBestTour+104], %r1175;
	ld.global.u32 	%r1176, [%rd159+108];
	st.shared.u32 	[_ZZ18simulatedAnnealingPA29_iPdPKddddjPiiS1_E14sharedBestTour+108], %r1176;
	ld.global.u32 	%r1177, [%rd159+112];
	st.shared.u32 	[_ZZ18simulatedAnnealingPA29_iPdPKddddjPiiS1_E14sharedBestTour+112], %r1177;
$L__BB0_136:
	bar.sync 	0;
	ld.shared.u32 	%r1178, [_ZZ18simulatedAnnealingPA29_iPdPKddddjPiiS1_E14sharedBestTour];
	st.global.u32 	[%rd12], %r1178;
	ld.shared.u32 	%r1179, [_ZZ18simulatedAnnealingPA29_iPdPKddddjPiiS1_E14sharedBestTour+4];
	st.global.u32 	[%rd12+4], %r1179;
	ld.shared.u32 	%r1180, [_ZZ18simulatedAnnealingPA29_iPdPKddddjPiiS1_E14sharedBestTour+8];
	st.global.u32 	[%rd12+8], %r1180;
	ld.shared.u32 	%r1181, [_ZZ18simulatedAnnealingPA29_iPdPKddddjPiiS1_E14sharedBestTour+12];
	st.global.u32 	[%rd12+12], %r1181;
	ld.shared.u32 	%r1182, [_ZZ18simulatedAnnealingPA29_iPdPKddddjPiiS1_E14sharedBestTour+16];
	st.global.u32 	[%rd12+16], %r1182;
	ld.shared.u32 	%r1183, [_ZZ18simulatedAnnealingPA29_iPdPKddddjPiiS1_E14sharedBestTour+20];
	st.global.u32 	[%rd12+20], %r1183;
	ld.shared.u32 	%r1184, [_ZZ18simulatedAnnealingPA29_iPdPKddddjPiiS1_E14sharedBestTour+24];
	st.global.u32 	[%rd12+24], %r1184;
	ld.shared.u32 	%r1185, [_ZZ18simulatedAnnealingPA29_iPdPKddddjPiiS1_E14sharedBestTour+28];
	st.global.u32 	[%rd12+28], %r1185;
	ld.shared.u32 	%r1186, [_ZZ18simulatedAnnealingPA29_iPdPKddddjPiiS1_E14sharedBestTour+32];
	st.global.u32 	[%rd12+32], %r1186;
	ld.shared.u32 	%r1187, [_ZZ18simulatedAnnealingPA29_iPdPKddddjPiiS1_E14sharedBestTour+36];
	st.global.u32 	[%rd12+36], %r1187;
	ld.shared.u32 	%r1188, [_ZZ18simulatedAnnealingPA29_iPdPKddddjPiiS1_E14sharedBestTour+40];
	st.global.u32 	[%rd12+40], %r1188;
	ld.shared.u32 	%r1189, [_ZZ18simulatedAnnealingPA29_iPdPKddddjPiiS1_E14sharedBestTour+44];
	st.global.u32 	[%rd12+44], %r1189;
	ld.shared.u32 	%r1190, [_ZZ18simulatedAnnealingPA29_iPdPKddddjPiiS1_E14sharedBestTour+48];
	st.global.u32 	[%rd12+48], %r1190;
	ld.shared.u32 	%r1191, [_ZZ18simulatedAnnealingPA29_iPdPKddddjPiiS1_E14sharedBestTour+52];
	st.global.u32 	[%rd12+52], %r1191;
	ld.shared.u32 	%r1192, [_ZZ18simulatedAnnealingPA29_iPdPKddddjPiiS1_E14sharedBestTour+56];
	st.global.u32 	[%rd12+56], %r1192;
	ld.shared.u32 	%r1193, [_ZZ18simulatedAnnealingPA29_iPdPKddddjPiiS1_E14sharedBestTour+60];
	st.global.u32 	[%rd12+60], %r1193;
	ld.shared.u32 	%r1194, [_ZZ18simulatedAnnealingPA29_iPdPKddddjPiiS1_E14sharedBestTour+64];
	st.global.u32 	[%rd12+64], %r1194;
	ld.shared.u32 	%r1195, [_ZZ18simulatedAnnealingPA29_iPdPKddddjPiiS1_E14sharedBestTour+68];
	st.global.u32 	[%rd12+68], %r1195;
	ld.shared.u32 	%r1196, [_ZZ18simulatedAnnealingPA29_iPdPKddddjPiiS1_E14sharedBestTour+72];
	st.global.u32 	[%rd12+72], %r1196;
	ld.shared.u32 	%r1197, [_ZZ18simulatedAnnealingPA29_iPdPKddddjPiiS1_E14sharedBestTour+76];
	st.global.u32 	[%rd12+76], %r1197;
	ld.shared.u32 	%r1198, [_ZZ18simulatedAnnealingPA29_iPdPKddddjPiiS1_E14sharedBestTour+80];
	st.global.u32 	[%rd12+80], %r1198;
	ld.shared.u32 	%r1199, [_ZZ18simulatedAnnealingPA29_iPdPKddddjPiiS1_E14sharedBestTour+84];
	st.global.u32 	[%rd12+84], %r1199;
	ld.shared.u32 	%r1200, [_ZZ18simulatedAnnealingPA29_iPdPKddddjPiiS1_E14sharedBestTour+88];
	st.global.u32 	[%rd12+88], %r1200;
	ld.shared.u32 	%r1201, [_ZZ18simulatedAnnealingPA29_iPdPKddddjPiiS1_E14sharedBestTour+92];
	st.global.u32 	[%rd12+92], %r1201;
	ld.shared.u32 	%r1202, [_ZZ18simulatedAnnealingPA29_iPdPKddddjPiiS1_E14sharedBestTour+96];
	st.global.u32 	[%rd12+96], %r1202;
	ld.shared.u32 	%r1203, [_ZZ18simulatedAnnealingPA29_iPdPKddddjPiiS1_E14sharedBestTour+100];
	st.global.u32 	[%rd12+100], %r1203;
	ld.shared.u32 	%r1204, [_ZZ18simulatedAnnealingPA29_iPdPKddddjPiiS1_E14sharedBestTour+104];
	st.global.u32 	[%rd12+104], %r1204;
	ld.shared.u32 	%r1205, [_ZZ18simulatedAnnealingPA29_iPdPKddddjPiiS1_E14sharedBestTour+108];
	st.global.u32 	[%rd12+108], %r1205;
	ld.shared.u32 	%r1206, [_ZZ18simulatedAnnealingPA29_iPdPKddddjPiiS1_E14sharedBestTour+112];
	st.global.u32 	[%rd12+112], %r1206;
	mad.lo.s32 	%r1207, %r1178, 29, %r1179;
	mul.wide.s32 	%rd160, %r1207, 8;
	add.s64 	%rd161, %rd1, %rd160;
	ld.global.f64 	%fd164, [%rd161];
	add.f64 	%fd165, %fd164, 0d0000000000000000;
	mad.lo.s32 	%r1208, %r1179, 29, %r1180;
	mul.wide.s32 	%rd162, %r1208, 8;
	add.s64 	%rd163, %rd1, %rd162;
	ld.global.f64 	%fd166, [%rd163];
	add.f64 	%fd167, %fd165, %fd166;
	mad.lo.s32 	%r1209, %r1180, 29, %r1181;
	mul.wide.s32 	%rd164, %r1209, 8;
	add.s64 	%rd165, %rd1, %rd164;
	ld.global.f64 	%fd168, [%rd165];
	add.f64 	%fd169, %fd167, %fd168;
	mad.lo.s32 	%r1210, %r1181, 29, %r1182;
	mul.wide.s32 	%rd166, %r1210, 8;
	add.s64 	%rd167, %rd1, %rd166;
	ld.global.f64 	%fd170, [%rd167];
	add.f64 	%fd171, %fd169, %fd170;
	mad.lo.s32 	%r1211, %r1182, 29, %r1183;
	mul.wide.s32 	%rd168, %r1211, 8;
	add.s64 	%rd169, %rd1, %rd168;
	ld.global.f64 	%fd172, [%rd169];
	add.f64 	%fd173, %fd171, %fd172;
	mad.lo.s32 	%r1212, %r1183, 29, %r1184;
	mul.wide.s32 	%rd170, %r1212, 8;
	add.s64 	%rd171, %rd1, %rd170;
	ld.global.f64 	%fd174, [%rd171];
	add.f64 	%fd175, %fd173, %fd174;
	mad.lo.s32 	%r1213, %r1184, 29, %r1185;
	mul.wide.s32 	%rd172, %r1213, 8;
	add.s64 	%rd173, %rd1, %rd172;
	ld.global.f64 	%fd176, [%rd173];
	add.f64 	%fd177, %fd175, %fd176;
	mad.lo.s32 	%r1214, %r1185, 29, %r1186;
	mul.wide.s32 	%rd174, %r1214, 8;
	add.s64 	%rd175, %rd1, %rd174;
	ld.global.f64 	%fd178, [%rd175];
	add.f64 	%fd179, %fd177, %fd178;
	mad.lo.s32 	%r1215, %r1186, 29, %r1187;
	mul.wide.s32 	%rd176, %r1215, 8;
	add.s64 	%rd177, %rd1, %rd176;
	ld.global.f64 	%fd180, [%rd177];
	add.f64 	%fd181, %fd179, %fd180;
	mad.lo.s32 	%r1216, %r1187, 29, %r1188;
	mul.wide.s32 	%rd178, %r1216, 8;
	add.s64 	%rd179, %rd1, %rd178;
	ld.global.f64 	%fd182, [%rd179];
	add.f64 	%fd183, %fd181, %fd182;
	mad.lo.s32 	%r1217, %r1188, 29, %r1189;
	mul.wide.s32 	%rd180, %r1217, 8;
	add.s64 	%rd181, %rd1, %rd180;
	ld.global.f64 	%fd184, [%rd181];
	add.f64 	%fd185, %fd183, %fd184;
	mad.lo.s32 	%r1218, %r1189, 29, %r1190;
	mul.wide.s32 	%rd182, %r1218, 8;
	add.s64 	%rd183, %rd1, %rd182;
	ld.global.f64 	%fd186, [%rd183];
	add.f64 	%fd187, %fd185, %fd186;
	mad.lo.s32 	%r1219, %r1190, 29, %r1191;
	mul.wide.s32 	%rd184, %r1219, 8;
	add.s64 	%rd185, %rd1, %rd184;
	ld.global.f64 	%fd188, [%rd185];
	add.f64 	%fd189, %fd187, %fd188;
	mad.lo.s32 	%r1220, %r1191, 29, %r1192;
	mul.wide.s32 	%rd186, %r1220, 8;
	add.s64 	%rd187, %rd1, %rd186;
	ld.global.f64 	%fd190, [%rd187];
	add.f64 	%fd191, %fd189, %fd190;
	mad.lo.s32 	%r1221, %r1192, 29, %r1193;
	mul.wide.s32 	%rd188, %r1221, 8;
	add.s64 	%rd189, %rd1, %rd188;
	ld.global.f64 	%fd192, [%rd189];
	add.f64 	%fd193, %fd191, %fd192;
	mad.lo.s32 	%r1222, %r1193, 29, %r1194;
	mul.wide.s32 	%rd190, %r1222, 8;
	add.s64 	%rd191, %rd1, %rd190;
	ld.global.f64 	%fd194, [%rd191];
	add.f64 	%fd195, %fd193, %fd194;
	mad.lo.s32 	%r1223, %r1194, 29, %r1195;
	mul.wide.s32 	%rd192, %r1223, 8;
	add.s64 	%rd193, %rd1, %rd192;
	ld.global.f64 	%fd196, [%rd193];
	add.f64 	%fd197, %fd195, %fd196;
	mad.lo.s32 	%r1224, %r1195, 29, %r1196;
	mul.wide.s32 	%rd194, %r1224, 8;
	add.s64 	%rd195, %rd1, %rd194;
	ld.global.f64 	%fd198, [%rd195];
	add.f64 	%fd199, %fd197, %fd198;
	mad.lo.s32 	%r1225, %r1196, 29, %r1197;
	mul.wide.s32 	%rd196, %r1225, 8;
	add.s64 	%rd197, %rd1, %rd196;
	ld.global.f64 	%fd200, [%rd197];
	add.f64 	%fd201, %fd199, %fd200;
	mad.lo.s32 	%r1226, %r1197, 29, %r1198;
	mul.wide.s32 	%rd198, %r1226, 8;
	add.s64 	%rd199, %rd1, %rd198;
	ld.global.f64 	%fd202, [%rd199];
	add.f64 	%fd203, %fd201, %fd202;
	mad.lo.s32 	%r1227, %r1198, 29, %r1199;
	mul.wide.s32 	%rd200, %r1227, 8;
	add.s64 	%rd201, %rd1, %rd200;
	ld.global.f64 	%fd204, [%rd201];
	add.f64 	%fd205, %fd203, %fd204;
	mad.lo.s32 	%r1228, %r1199, 29, %r1200;
	mul.wide.s32 	%rd202, %r1228, 8;
	add.s64 	%rd203, %rd1, %rd202;
	ld.global.f64 	%fd206, [%rd203];
	add.f64 	%fd207, %fd205, %fd206;
	mad.lo.s32 	%r1229, %r1200, 29, %r1201;
	mul.wide.s32 	%rd204, %r1229, 8;
	add.s64 	%rd205, %rd1, %rd204;
	ld.global.f64 	%fd208, [%rd205];
	add.f64 	%fd209, %fd207, %fd208;
	mad.lo.s32 	%r1230, %r1201, 29, %r1202;
	mul.wide.s32 	%rd206, %r1230, 8;
	add.s64 	%rd207, %rd1, %rd206;
	ld.global.f64 	%fd210, [%rd207];
	add.f64 	%fd211, %fd209, %fd210;
	mad.lo.s32 	%r1231, %r1202, 29, %r1203;
	mul.wide.s32 	%rd208, %r1231, 8;
	add.s64 	%rd209, %rd1, %rd208;
	ld.global.f64 	%fd212, [%rd209];
	add.f64 	%fd213, %fd211, %fd212;
	mad.lo.s32 	%r1232, %r1203, 29, %r1204;
	mul.wide.s32 	%rd210, %r1232, 8;
	add.s64 	%rd211, %rd1, %rd210;
	ld.global.f64 	%fd214, [%rd211];
	add.f64 	%fd215, %fd213, %fd214;
	mad.lo.s32 	%r1233, %r1204, 29, %r1205;
	mul.wide.s32 	%rd212, %r1233, 8;
	add.s64 	%rd213, %rd1, %rd212;
	ld.global.f64 	%fd216, [%rd213];
	add.f64 	%fd217, %fd215, %fd216;
	mad.lo.s32 	%r1234, %r1205, 29, %r1206;
	mul.wide.s32 	%rd214, %r1234, 8;
	add.s64 	%rd215, %rd1, %rd214;
	ld.global.f64 	%fd218, [%rd215];
	add.f64 	%fd219, %fd217, %fd218;
	mad.lo.s32 	%r1235, %r1206, 29, %r1178;
	mul.wide.s32 	%rd216, %r1235, 8;
	add.s64 	%rd217, %rd1, %rd216;
	ld.global.f64 	%fd220, [%rd217];
	add.f64 	%fd227, %fd219, %fd220;
	sub.f64 	%fd223, %fd223, %fd2;
$L__BB0_137:
	ld.param.f64 	%fd221, [_Z18simulatedAnnealingPA29_iPdPKddddjPiiS1__param_5];
	sub.f64 	%fd222, %fd222, %fd221;
	setp.gt.f64 	%p77, %fd222, %fd23;
	@%p77 bra 	$L__BB0_119;
$L__BB0_138:
	ld.param.u64 	%rd221, [_Z18simulatedAnnealingPA29_iPdPKddddjPiiS1__param_1];
	cvta.to.global.u64 	%rd218, %rd221;
	shl.b64 	%rd219, %rd4, 3;
	add.s64 	%rd220, %rd218, %rd219;
	st.global.f64 	[%rd220], %fd227;
	ret;

}


// ===== COMPILED SASS (sm_100) =====

	.target	sm_100

	.elftype	@"ET_EXEC"


//--------------------- .note.nv.tkinfo           --------------------------
	.section	.note.nv.tkinfo,"",@"SHT_NOTE"
	.sectionflags	@"SHF_NOTE_NV_TKINFO"
	.tkinfo
        /*0018*/ 	.word	0x00000002
        /*0030*/ 	.string	""
        /*0030*/ 	.string	"ptxas"
        /*0030*/ 	.string	"Cuda compilation tools, release 13.0, V13.0.88"
        /*0030*/ 	.string	"Build cuda_13.0.r13.0/compiler.36424714_0"
        /*0030*/ 	.string	"-arch sm_100 -m 64 "



//--------------------- .note.nv.cuinfo           --------------------------
	.section	.note.nv.cuinfo,"",@"SHT_NOTE"
	.sectionflags	@"SHF_NOTE_NV_CUINFO"
        /*0018*/ 	.short	0x0002
        /*001a*/ 	.short	0x0064
        /*001c*/ 	.short	0x0082
	.zero		2


//--------------------- .nv.info                  --------------------------
	.section	.nv.info,"",@"SHT_CUDA_INFO"
	.align	4


	//----- nvinfo : EIATTR_REGCOUNT
	.align		4
        /*0000*/ 	.byte	0x04, 0x2f
        /*0002*/ 	.short	(.L_10 - .L_9)
	.align		4
.L_9:
        /*0004*/ 	.word	index@(_Z18simulatedAnnealingPA29_iPdPKddddjPiiS1_)
        /*0008*/ 	.word	0x00000038


	//----- nvinfo : EIATTR_FRAME_SIZE
	.align		4
.L_10:
        /*000c*/ 	.byte	0x04, 0x11
        /*000e*/ 	.short	(.L_12 - .L_11)
	.align		4
.L_11:
        /*0010*/ 	.word	index@($__internal_0_$__cuda_sm20_div_rn_f64_full)
        /*0014*/ 	.word	0x00000030


	//----- nvinfo : EIATTR_FRAME_SIZE
	.align		4
.L_12:
        /*0018*/ 	.byte	0x04, 0x11
        /*001a*/ 	.short	(.L_14 - .L_13)
	.align		4
.L_13:
        /*001c*/ 	.word	index@(_Z18simulatedAnnealingPA29_iPdPKddddjPiiS1_)
        /*0020*/ 	.word	0x00000030


	//----- nvinfo : EIATTR_MIN_STACK_SIZE
	.align		4
.L_14:
        /*0024*/ 	.byte	0x04, 0x12
        /*0026*/ 	.short	(.L_16 - .L_15)
	.align		4
.L_15:
        /*0028*/ 	.word	index@(_Z18simulatedAnnealingPA29_iPdPKddddjPiiS1_)
        /*002c*/ 	.word	0x00000030
.L_16:


//--------------------- .nv.compat                --------------------------
	.section	.nv.compat,"",@"SHT_CUDA_COMPAT_INFO"
	.align	4
        /*0000*/ 	.byte	0x02, 0x09, 0x00, 0x00, 0x02, 0x02, 0x01, 0x00, 0x02, 0x05, 0x05, 0x00, 0x03, 0x07, 0x01, 0x01
        /*0010*/ 	.byte	0x02, 0x03, 0x00, 0x00, 0x02, 0x06, 0x01, 0x00, 0x04, 0x0b, 0x08, 0x00, 0x01, 0x00, 0x00, 0x00
        /*0020*/ 	.byte	0x00, 0x00, 0x00, 0x00


//--------------------- .nv.info._Z18simulatedAnnealingPA29_iPdPKddddjPiiS1_ --------------------------
	.section	.nv.info._Z18simulatedAnnealingPA29_iPdPKddddjPiiS1_,"",@"SHT_CUDA_INFO"
	.sectionflags	@""
	.align	4


	//----- nvinfo : EIATTR_CUDA_API_VERSION
	.align		4
        /*0000*/ 	.byte	0x04, 0x37
        /*0002*/ 	.short	(.L_18 - .L_17)
.L_17:
        /*0004*/ 	.word	0x00000082


	//----- nvinfo : EIATTR_KPARAM_INFO
	.align		4
.L_18:
        /*0008*/ 	.byte	0x04, 0x17
        /*000a*/ 	.short	(.L_20 - .L_19)
.L_19:
        /*000c*/ 	.word	0x00000000
        /*0010*/ 	.short	0x0009
        /*0012*/ 	.short	0x0048
        /*0014*/ 	.byte	0x00, 0xf5, 0x21, 0x00


	//----- nvinfo : EIATTR_KPARAM_INFO
	.align		4
.L_20:
        /*0018*/ 	.byte	0x04, 0x17
        /*001a*/ 	.short	(.L_22 - .L_21)
.L_21:
        /*001c*/ 	.word	0x00000000
        /*0020*/ 	.short	0x0008
        /*0022*/ 	.short	0x0040
        /*0024*/ 	.byte	0x00, 0xf0, 0x11, 0x00


	//----- nvinfo : EIATTR_KPARAM_INFO
	.align		4
.L_22:
        /*0028*/ 	.byte	0x04, 0x17
        /*002a*/ 	.short	(.L_24 - .L_23)
.L_23:
        /*002c*/ 	.word	0x00000000
        /*0030*/ 	.short	0x0007
        /*0032*/ 	.short	0x0038
        /*0034*/ 	.byte	0x00, 0xf5, 0x21, 0x00


	//----- nvinfo : EIATTR_KPARAM_INFO
	.align		4
.L_24:
        /*0038*/ 	.byte	0x04, 0x17
        /*003a*/ 	.short	(.L_26 - .L_25)
.L_25:
        /*003c*/ 	.word	0x00000000
        /*0040*/ 	.short	0x0006
        /*0042*/ 	.short	0x0030
        /*0044*/ 	.byte	0x00, 0xf0, 0x11, 0x00


	//----- nvinfo : EIATTR_KPARAM_INFO
	.align		4
.L_26:
        /*0048*/ 	.byte	0x04, 0x17
        /*004a*/ 	.short	(.L_28 - .L_27)
.L_27:
        /*004c*/ 	.word	0x00000000
        /*0050*/ 	.short	0x0005
        /*0052*/ 	.short	0x0028
        /*0054*/ 	.byte	0x00, 0xf0, 0x21, 0x00


	//----- nvinfo : EIATTR_KPARAM_INFO
	.align		4
.L_28:
        /*0058*/ 	.byte	0x04, 0x17
        /*005a*/ 	.short	(.L_30 - .L_29)
.L_29:
        /*005c*/ 	.word	0x00000000
        /*0060*/ 	.short	0x0004
        /*0062*/ 	.short	0x0020
        /*0064*/ 	.byte	0x00, 0xf0, 0x21, 0x00


	//----- nvinfo : EIATTR_KPARAM_INFO
	.align		4
.L_30:
        /*0068*/ 	.byte	0x04, 0x17
        /*006a*/ 	.short	(.L_32 - .L_31)
.L_31:
        /*006c*/ 	.word	0x00000000
        /*0070*/ 	.short	0x0003
        /*0072*/ 	.short	0x0018
        /*0074*/ 	.byte	0x00, 0xf0, 0x21, 0x00


	//----- nvinfo : EIATTR_KPARAM_INFO
	.align		4
.L_32:
        /*0078*/ 	.byte	0x04, 0x17
        /*007a*/ 	.short	(.L_34 - .L_33)
.L_33:
        /*007c*/ 	.word	0x00000000
        /*0080*/ 	.short	0x0002
        /*0082*/ 	.short	0x0010
        /*0084*/ 	.byte	0x00, 0xf5, 0x21, 0x00


	//----- nvinfo : EIATTR_KPARAM_INFO
	.align		4
.L_34:
        /*0088*/ 	.byte	0x04, 0x17
        /*008a*/ 	.short	(.L_36 - .L_35)
.L_35:
        /*008c*/ 	.word	0x00000000
        /*0090*/ 	.short	0x0001
        /*0092*/ 	.short	0x0008
        /*0094*/ 	.byte	0x00, 0xf5, 0x21, 0x00


	//----- nvinfo : EIATTR_KPARAM_INFO
	.align		4
.L_36:
        /*0098*/ 	.byte	0x04, 0x17
        /*009a*/ 	.short	(.L_38 - .L_37)
.L_37:
        /*009c*/ 	.word	0x00000000
        /*00a0*/ 	.short	0x0000
        /*00a2*/ 	.short	0x0000
        /*00a4*/ 	.byte	0x00, 0xf5, 0x21, 0x00


	//----- nvinfo : EIATTR_SPARSE_MMA_MASK
	.align		4
.L_38:
        /*00a8*/ 	.byte	0x03, 0x50
        /*00aa*/ 	.short	0x0000


	//----- nvinfo : EIATTR_MAXREG_COUNT
	.align		4
        /*00ac*/ 	.byte	0x03, 0x1b
        /*00ae*/ 	.short	0x00ff


	//----- nvinfo : EIATTR_NUM_BARRIERS
	.align		4
        /*00b0*/ 	.byte	0x02, 0x4c
        /*00b2*/ 	.byte	0x01
	.zero		1


	//----- nvinfo : EIATTR_MERCURY_ISA_VERSION
	.align		4
        /*00b4*/ 	.byte	0x03, 0x5f
        /*00b6*/ 	.short	0x0101


	//----- nvinfo : EIATTR_VRC_CTA_INIT_COUNT
	.align		4
        /*00b8*/ 	.byte	0x02, 0x4a
	.zero		1
	.zero		1


	//----- nvinfo : EIATTR_EXIT_INSTR_OFFSETS
	.align		4
        /*00bc*/ 	.byte	0x04, 0x1c
        /*00be*/ 	.short	(.L_40 - .L_39)


	//   ....[0]....
.L_39:
        /*00c0*/ 	.word	0x00005990


	//----- nvinfo : EIATTR_CRS_STACK_SIZE
	.align		4
.L_40:
        /*00c4*/ 	.byte	0x04, 0x1e
        /*00c6*/ 	.short	(.L_42 - .L_41)
.L_41:
        /*00c8*/ 	.word	0x00000000


	//----- nvinfo : EIATTR_CBANK_PARAM_SIZE
	.align		4
.L_42:
        /*00cc*/ 	.byte	0x03, 0x19
        /*00ce*/ 	.short	0x0050


	//----- nvinfo : EIATTR_PARAM_CBANK
	.align		4
        /*00d0*/ 	.byte	0x04, 0x0a
        /*00d2*/ 	.short	(.L_44 - .L_43)
	.align		4
.L_43:
        /*00d4*/ 	.word	index@(.nv.constant0._Z18simulatedAnnealingPA29_iPdPKddddjPiiS1_)
        /*00d8*/ 	.short	0x0380
        /*00da*/ 	.short	0x0050


	//----- nvinfo : EIATTR_SW_WAR
	.align		4
.L_44:
        /*00dc*/ 	.byte	0x04, 0x36
        /*00de*/ 	.short	(.L_46 - .L_45)
.L_45:
        /*00e0*/ 	.word	0x00000008
.L_46:


//--------------------- .nv.callgraph             --------------------------
	.section	.nv.callgraph,"",@"SHT_CUDA_CALLGRAPH"
	.align	4
	.sectionentsize	8
	.align		4
        /*0000*/ 	.word	0x00000000
	.align		4
        /*0004*/ 	.word	0xffffffff
	.align		4
        /*0008*/ 	.word	0x00000000
	.align		4
        /*000c*/ 	.word	0xfffffffe
	.align		4
        /*0010*/ 	.word	0x00000000
	.align		4
        /*0014*/ 	.word	0xfffffffd
	.align		4
        /*0018*/ 	.word	0x00000000
	.align		4
        /*001c*/ 	.word	0xfffffffc


//--------------------- .nv.constant4             --------------------------
	.section	.nv.constant4,"a",@progbits
	.align	8
	.align		8
.nv.constant4:
        /*0000*/ 	.dword	precalc_xorwow_matrix
	.align		8
        /*0008*/ 	.dword	precalc_xorwow_offset_matrix
	.align		8
        /*0010*/ 	.dword	mrg32k3aM1
	.align		8
        /*0018*/ 	.dword	mrg32k3aM2
	.align		8
        /*0020*/ 	.dword	mrg32k3aM1SubSeq
	.align		8
        /*0028*/ 	.dword	mrg32k3aM2SubSeq
	.align		8
        /*0030*/ 	.dword	mrg32k3aM1Seq
	.align		8
        /*0038*/ 	.dword	mrg32k3aM2Seq


//--------------------- .nv.constant3             --------------------------
	.section	.nv.constant3,"a",@progbits
	.align	8
.nv.constant3:
	.type		__cr_lgamma_table,@object
	.size		__cr_lgamma_table,(.L_8 - __cr_lgamma_table)
__cr_lgamma_table:
        /*0000*/ 	.byte	0x00, 0x00, 0x00, 0x00, 0x00, 0x00, 0x00, 0x00, 0x00, 0x00, 0x00, 0x00, 0x00, 0x00, 0x00, 0x00
        /*0010*/ 	.byte	0xef, 0x39, 0xfa, 0xfe, 0x42, 0x2e, 0xe6, 0x3f, 0x02, 0x20, 0x2a, 0xfa, 0x0b, 0xab, 0xfc, 0x3f
        /*0020*/ 	.byte	0xf9, 0x2c, 0x92, 0x7c, 0xa7, 0x6c, 0x09, 0x40, 0xc9, 0x79, 0x44, 0x3c, 0x64, 0x26, 0x13, 0x40
        /*0030*/ 	.byte	0xca, 0x01, 0xcf, 0x3a, 0x27, 0x51, 0x1a, 0x40, 0x30, 0xcc, 0x2d, 0xf3, 0xe1, 0x0c, 0x21, 0x40
        /*0040*/ 	.byte	0x0d, 0xb7, 0xfc, 0x82, 0x8e, 0x35, 0x25, 0x40
.L_8:


//--------------------- .text._Z18simulatedAnnealingPA29_iPdPKddddjPiiS1_ --------------------------
	.section	.text._Z18simulatedAnnealingPA29_iPdPKddddjPiiS1_,"ax",@progbits
	.align	128
        .global         _Z18simulatedAnnealingPA29_iPdPKddddjPiiS1_
        .type           _Z18simulatedAnnealingPA29_iPdPKddddjPiiS1_,@function
        .size           _Z18simulatedAnnealingPA29_iPdPKddddjPiiS1_,(.L_x_37 - _Z18simulatedAnnealingPA29_iPdPKddddjPiiS1_)
        .other          _Z18simulatedAnnealingPA29_iPdPKddddjPiiS1_,@"STO_CUDA_ENTRY STV_DEFAULT"
_Z18simulatedAnnealingPA29_iPdPKddddjPiiS1_:
.text._Z18simulatedAnnealingPA29_iPdPKddddjPiiS1_:
[----:B------:R-:W0:Y:S01]  /*0000*/  LDC R1, c[0x0][0x37c] ;  /* 0x0000df00ff017b82 */ /* 0x000e220000000800 */
[----:B------:R-:W1:Y:S07]  /*0010*/  S2R R0, SR_CTAID.X ;  /* 0x0000000000007919 */ /* 0x000e6e0000002500 */
[----:B------:R-:W1:Y:S01]  /*0020*/  LDC R9, c[0x0][0x360] ;  /* 0x0000d800ff097b82 */ /* 0x000e620000000800 */
[----:B------:R-:W2:Y:S01]  /*0030*/  LDCU UR4, c[0x0][0x3b0] ;  /* 0x00007600ff0477ac */ /* 0x000ea20008000800 */
[----:B0-----:R-:W-:Y:S01]  /*0040*/  VIADD R1, R1, 0xffffffd0 ;  /* 0xffffffd001017836 */ /* 0x001fe20000000000 */
[----:B------:R-:W1:Y:S01]  /*0050*/  S2R R16, SR_TID.X ;  /* 0x0000000000107919 */ /* 0x000e620000002100 */
[----:B------:R-:W-:Y:S01]  /*0060*/  IMAD.MOV.U32 R15, RZ, RZ, -0x75bd8fc ;  /* 0xf8a42704ff0f7424 */ /* 0x000fe200078e00ff */
[----:B------:R-:W0:Y:S01]  /*0070*/  LDCU.64 UR8, c[0x0][0x358] ;  /* 0x00006b00ff0877ac */ /* 0x000e220008000a00 */
[----:B------:R-:W-:Y:S01]  /*0080*/  IMAD.MOV.U32 R12, RZ, RZ, -0x23270784 ;  /* 0xdcd8f87cff0c7424 */ /* 0x000fe200078e00ff */
[----:B------:R-:W-:Y:S01]  /*0090*/  BSSY.RECONVERGENT B0, `(.L_x_0) ;  /* 0x0000268000007945 */ /* 0x000fe20003800200 */
[----:B------:R-:W-:-:S02]  /*00a0*/  IMAD.MOV.U32 R3, RZ, RZ, -0x75bd8fc ;  /* 0xf8a42704ff037424 */ /* 0x000fc400078e00ff */
[----:B------:R-:W-:Y:S02]  /*00b0*/  IMAD.MOV.U32 R6, RZ, RZ, -0x23270784 ;  /* 0xdcd8f87cff067424 */ /* 0x000fe400078e00ff */
[----:B-1----:R-:W-:-:S04]  /*00c0*/  IMAD R8, R0, R9, R16 ;  /* 0x0000000900087224 */ /* 0x002fc800078e0210 */
[C---:B--2---:R-:W-:Y:S01]  /*00d0*/  VIADD R2, R8.reuse, UR4 ;  /* 0x0000000408027c36 */ /* 0x044fe20008000000 */
[----:B------:R-:W1:Y:S01]  /*00e0*/  LDCU.64 UR4, c[0x0][0x398] ;  /* 0x00007300ff0477ac */ /* 0x000e620008000a00 */
[----:B------:R-:W-:Y:S02]  /*00f0*/  ISETP.NE.AND P0, PT, R8, RZ, PT ;  /* 0x000000ff0800720c */ /* 0x000fe40003f05270 */
[----:B------:R-:W-:Y:S02]  /*0100*/  SHF.R.S32.HI R10, RZ, 0x1f, R8 ;  /* 0x0000001fff0a7819 */ /* 0x000fe40000011408 */
[----:B------:R-:W-:-:S05]  /*0110*/  LOP3.LUT R2, R2, 0xaad26b49, RZ, 0x3c, !PT ;  /* 0xaad26b4902027812 */ /* 0x000fca00078e3cff */
[----:B------:R-:W-:-:S04]  /*0120*/  IMAD R5, R2, 0x4182bed5, RZ ;  /* 0x4182bed502057824 */ /* 0x000fc800078e02ff */
[C---:B------:R-:W-:Y:S01]  /*0130*/  VIADD R7, R5.reuse, 0x583f19 ;  /* 0x00583f1905077836 */ /* 0x040fe20000000000 */
[C---:B------:R-:W-:Y:S01]  /*0140*/  LOP3.LUT R2, R5.reuse, 0x159a55e5, RZ, 0x3c, !PT ;  /* 0x159a55e505027812 */ /* 0x040fe200078e3cff */
[C---:B------:R-:W-:Y:S02]  /*0150*/  VIADD R4, R5.reuse, 0xd9f6dc18 ;  /* 0xd9f6dc1805047836 */ /* 0x040fe40000000000 */
[----:B------:R-:W-:Y:S02]  /*0160*/  IMAD.MOV.U32 R13, RZ, RZ, R7 ;  /* 0x000000ffff0d7224 */ /* 0x000fe400078e0007 */
[----:B------:R-:W-:Y:S02]  /*0170*/  IMAD.MOV.U32 R14, RZ, RZ, R2 ;  /* 0x000000ffff0e7224 */ /* 0x000fe400078e0002 */
[----:B------:R-:W-:Y:S01]  /*0180*/  VIADD R5, R5, 0x75bcd15 ;  /* 0x075bcd1505057836 */ /* 0x000fe20000000000 */
[----:B------:R2:W-:Y:S01]  /*0190*/  STL.64 [R1+0x10], R12 ;  /* 0x0000100c01007387 */ /* 0x0005e20000100a00 */
[----:B-1----:R-:W-:-:S02]  /*01a0*/  IMAD.U32 R40, RZ, RZ, UR4 ;  /* 0x00000004ff287e24 */ /* 0x002fc4000f8e00ff */
[----:B------:R-:W-:Y:S01]  /*01b0*/  IMAD.U32 R41, RZ, RZ, UR5 ;  /* 0x00000005ff297e24 */ /* 0x000fe2000f8e00ff */
[----:B------:R2:W-:Y:S04]  /*01c0*/  STL.64 [R1+0x8], R14 ;  /* 0x0000080e01007387 */ /* 0x0005e80000100a00 */
[----:B------:R2:W-:Y:S01]  /*01d0*/  STL.64 [R1], R4 ;  /* 0x0000000401007387 */ /* 0x0005e20000100a00 */
[----:B0-----:R-:W-:Y:S05]  /*01e0*/  @!P0 BRA `(.L_x_1) ;  /* 0x0000002400488947 */ /* 0x001fea0003800000 */
[----:B--2---:R-:W-:Y:S02]  /*01f0*/  IMAD.MOV.U32 R14, RZ, RZ, R10 ;  /* 0x000000ffff0e7224 */ /* 0x004fe400078e000a */
[----:B------:R-:W-:Y:S02]  /*0200*/  IMAD.MOV.U32 R15, RZ, RZ, RZ ;  /* 0x000000ffff0f7224 */ /* 0x000fe400078e00ff */
[----:B------:R-:W-:Y:S02]  /*0210*/  IMAD.MOV.U32 R17, RZ, RZ, R8 ;  /* 0x000000ffff117224 */ /* 0x000fe400078e0008 */
[----:B------:R-:W-:Y:S02]  /*0220*/  IMAD.MOV.U32 R3, RZ, RZ, -0x75bd8fc ;  /* 0xf8a42704ff037424 */ /* 0x000fe400078e00ff */
[----:B------:R-:W-:-:S07]  /*0230*/  IMAD.MOV.U32 R6, RZ, RZ, -0x23270784 ;  /* 0xdcd8f87cff067424 */ /* 0x000fce00078e00ff */
.L_x_10:
[----:B------:R-:W-:Y:S01]  /*0240*/  LOP3.LUT R29, R17, 0x3, RZ, 0xc0, !PT ;  /* 0x00000003111d7812 */ /* 0x000fe200078ec0ff */
[----:B------:R-:W-:Y:S03]  /*0250*/  BSSY.RECONVERGENT B1, `(.L_x_2) ;  /* 0x0000245000017945 */ /* 0x000fe60003800200 */
[----:B------:R-:W-:-:S04]  /*0260*/  ISETP.NE.U32.AND P0, PT, R29, RZ, PT ;  /* 0x000000ff1d00720c */ /* 0x000fc80003f05070 */
[----:B------:R-:W-:-:S13]  /*0270*/  ISETP.NE.AND.EX P0, PT, RZ, RZ, PT, P0 ;  /* 0x000000ffff00720c */ /* 0x000fda0003f05300 */
[----:B012---:R-:W-:Y:S05]  /*0280*/  @!P0 BRA `(.L_x_3) ;  /* 0x0000002400048947 */ /* 0x007fea0003800000 */
[----:B------:R-:W0:Y:S01]  /*0290*/  LDC.64 R10, c[0x4][RZ] ;  /* 0x01000000ff0a7b82 */ /* 0x000e220000000a00 */
[----:B------:R-:W-:Y:S01]  /*02a0*/  IMAD.MOV.U32 R18, RZ, RZ, RZ ;  /* 0x000000ffff127224 */ /* 0x000fe200078e00ff */
[----:B------:R-:W-:Y:S02]  /*02b0*/  CS2R R6, SRZ ;  /* 0x0000000000067805 */ /* 0x000fe4000001ff00 */
[----:B------:R-:W-:Y:S01]  /*02c0*/  CS2R R2, SRZ ;  /* 0x0000000000027805 */ /* 0x000fe2000001ff00 */
[----:B------:R-:W-:Y:S02]  /*02d0*/  IMAD.MOV.U32 R5, RZ, RZ, RZ ;  /* 0x000000ffff057224 */ /* 0x000fe400078e00ff */
[----:B0-----:R-:W-:-:S07]  /*02e0*/  IMAD.WIDE.U32 R10, R15, 0xc80, R10 ;  /* 0x00000c800f0a7825 */ /* 0x001fce00078e000a */
.L_x_5:
[----:B------:R-:W-:-:S06]  /*02f0*/  IMAD R19, R18, 0x4, R1 ;  /* 0x0000000412137824 */ /* 0x000fcc00078e0201 */
[----:B------:R-:W5:Y:S01]  /*0300*/  LDL R19, [R19+0x4] ;  /* 0x0000040013137983 */ /* 0x000f620000100800 */
[----:B------:R-:W-:Y:S01]  /*0310*/  IMAD.SHL.U32 R20, R18, 0x20, RZ ;  /* 0x0000002012147824 */ /* 0x000fe200078e00ff */
[----:B------:R-:W-:-:S06]  /*0320*/  UMOV UR4, URZ ;  /* 0x000000ff00047c82 */ /* 0x000fcc0008000000 */
.L_x_4:
[----:B-----5:R-:W-:Y:S01]  /*0330*/  SHF.R.U32.HI R35, RZ, UR4, R19 ;  /* 0x00000004ff237c19 */ /* 0x020fe20008011613 */
[----:B------:R-:W-:-:S03]  /*0340*/  VIADD R12, R20, UR4 ;  /* 0x00000004140c7c36 */ /* 0x000fc60008000000 */
[----:B------:R-:W-:-:S04]  /*0350*/  LOP3.LUT R13, R35, 0x1, RZ, 0xc0, !PT ;  /* 0x00000001230d7812 */ /* 0x000fc800078ec0ff */
[----:B------:R-:W-:Y:S01]  /*0360*/  ISETP.NE.U32.AND P0, PT, R13, 0x1, PT ;  /* 0x000000010d00780c */ /* 0x000fe20003f05070 */
[----:B------:R-:W-:-:S03]  /*0370*/  IMAD R13, R12, 0x5, RZ ;  /* 0x000000050c0d7824 */ /* 0x000fc600078e02ff */
[----:B------:R-:W-:Y:S01]  /*0380*/  R2P PR, R35, 0x7e ;  /* 0x0000007e23007804 */ /* 0x000fe20000000000 */
[----:B------:R-:W-:-:S08]  /*0390*/  IMAD.WIDE.U32 R12, R13, 0x4, R10 ;  /* 0x000000040d0c7825 */ /* 0x000fd000078e000a */
[----:B------:R-:W2:Y:S04]  /*03a0*/  @!P0 LDG.E R26, desc[UR8][R12.64+0x10] ;  /* 0x000010080c1a8981 */ /* 0x000ea8000c1e1900 */
[----:B------:R-:W3:Y:S04]  /*03b0*/  @P1 LDG.E R32, desc[UR8][R12.64+0x24] ;  /* 0x000024080c201981 */ /* 0x000ee8000c1e1900 */
[----:B------:R-:W4:Y:S04]  /*03c0*/  @!P0 LDG.E R22, desc[UR8][R12.64] ;  /* 0x000000080c168981 */ /* 0x000f28000c1e1900 */
[----:B------:R-:W4:Y:S04]  /*03d0*/  @!P0 LDG.E R21, desc[UR8][R12.64+0x4] ;  /* 0x000004080c158981 */ /* 0x000f28000c1e1900 */
[----:B------:R-:W4:Y:S04]  /*03e0*/  @!P0 LDG.E R24, desc[UR8][R12.64+0x8] ;  /* 0x000008080c188981 */ /* 0x000f28000c1e1900 */
[----:B------:R-:W4:Y:S04]  /*03f0*/  @!P0 LDG.E R23, desc[UR8][R12.64+0xc] ;  /* 0x00000c080c178981 */ /* 0x000f28000c1e1900 */
[----:B------:R-:W4:Y:S04]  /*0400*/  @P2 LDG.E R34, desc[UR8][R12.64+0x38] ;  /* 0x000038080c222981 */ /* 0x000f28000c1e1900 */
        /* <DEDUP_REMOVED lines=13> */
[----:B------:R-:W4:Y:S01]  /*04e0*/  @P6 LDG.E R45, desc[UR8][R12.64+0x84] ;  /* 0x000084080c2d6981 */ /* 0x000f22000c1e1900 */
[----:B--2---:R-:W-:-:S03]  /*04f0*/  @!P0 LOP3.LUT R7, R7, R26, RZ, 0x3c, !PT ;  /* 0x0000001a07078212 */ /* 0x004fc600078e3cff */
[----:B------:R-:W2:Y:S01]  /*0500*/  @P3 LDG.E R26, desc[UR8][R12.64+0x3c] ;  /* 0x00003c080c1a3981 */ /* 0x000ea2000c1e1900 */
[----:B---3--:R-:W-:-:S03]  /*0510*/  @P1 LOP3.LUT R7, R7, R32, RZ, 0x3c, !PT ;  /* 0x0000002007071212 */ /* 0x008fc600078e3cff */
[----:B------:R-:W3:Y:S01]  /*0520*/  @P4 LDG.E R32, desc[UR8][R12.64+0x58] ;  /* 0x000058080c204981 */ /* 0x000ee2000c1e1900 */
[----:B----4-:R-:W-:-:S03]  /*0530*/  @!P0 LOP3.LUT R5, R5, R22, RZ, 0x3c, !PT ;  /* 0x0000001605058212 */ /* 0x010fc600078e3cff */
[----:B------:R-:W4:Y:S01]  /*0540*/  @P2 LDG.E R22, desc[UR8][R12.64+0x28] ;  /* 0x000028080c162981 */ /* 0x000f22000c1e1900 */
[----:B------:R-:W-:-:S03]  /*0550*/  @!P0 LOP3.LUT R2, R2, R21, RZ, 0x3c, !PT ;  /* 0x0000001502028212 */ /* 0x000fc600078e3cff */
[----:B------:R-:W2:Y:S01]  /*0560*/  @P2 LDG.E R21, desc[UR8][R12.64+0x2c] ;  /* 0x00002c080c152981 */ /* 0x000ea2000c1e1900 */
[----:B------:R-:W-:-:S03]  /*0570*/  @!P0 LOP3.LUT R3, R3, R24, RZ, 0x3c, !PT ;  /* 0x0000001803038212 */ /* 0x000fc600078e3cff */
[----:B------:R-:W3:Y:S01]  /*0580*/  @P2 LDG.E R24, desc[UR8][R12.64+0x30] ;  /* 0x000030080c182981 */ /* 0x000ee2000c1e1900 */
[----:B------:R-:W-:-:S03]  /*0590*/  @!P0 LOP3.LUT R6, R6, R23, RZ, 0x3c, !PT ;  /* 0x0000001706068212 */ /* 0x000fc600078e3cff */
[----:B------:R-:W3:Y:S01]  /*05a0*/  @P2 LDG.E R23, desc[UR8][R12.64+0x34] ;  /* 0x000034080c172981 */ /* 0x000ee2000c1e1900 */
[----:B------:R-:W-:Y:S02]  /*05b0*/  @P2 LOP3.LUT R7, R7, R34, RZ, 0x3c, !PT ;  /* 0x0000002207072212 */ /* 0x000fe400078e3cff */
[----:B------:R-:W-:Y:S01]  /*05c0*/  @P1 LOP3.LUT R5, R5, R28, RZ, 0x3c, !PT ;  /* 0x0000001c05051212 */ /* 0x000fe200078e3cff */
[----:B------:R-:W3:Y:S01]  /*05d0*/  @P5 LDG.E R34, desc[UR8][R12.64+0x64] ;  /* 0x000064080c225981 */ /* 0x000ee2000c1e1900 */
[----:B------:R-:W-:-:S03]  /*05e0*/  @P1 LOP3.LUT R2, R2, R25, RZ, 0x3c, !PT ;  /* 0x0000001902021212 */ /* 0x000fc600078e3cff */
[----:B------:R-:W3:Y:S01]  /*05f0*/  @P3 LDG.E R28, desc[UR8][R12.64+0x44] ;  /* 0x000044080c1c3981 */ /* 0x000ee2000c1e1900 */
[----:B------:R-:W-:-:S03]  /*0600*/  @P1 LOP3.LUT R6, R6, R27, RZ, 0x3c, !PT ;  /* 0x0000001b06061212 */ /* 0x000fc600078e3cff */
[----:B------:R-:W3:Y:S01]  /*0610*/  @P3 LDG.E R25, desc[UR8][R12.64+0x40] ;  /* 0x000040080c193981 */ /* 0x000ee2000c1e1900 */
[----:B------:R-:W-:-:S03]  /*0620*/  LOP3.LUT P0, RZ, R35, 0x80, RZ, 0xc0, !PT ;  /* 0x0000008023ff7812 */ /* 0x000fc6000780c0ff */
[----:B------:R-:W3:Y:S01]  /*0630*/  @P3 LDG.E R27, desc[UR8][R12.64+0x48] ;  /* 0x000048080c1b3981 */ /* 0x000ee2000c1e1900 */
[----:B------:R-:W-:Y:S02]  /*0640*/  @P3 LOP3.LUT R7, R7, R36, RZ, 0x3c, !PT ;  /* 0x0000002407073212 */ /* 0x000fe400078e3cff */
[----:B------:R-:W-:Y:S01]  /*0650*/  @P1 LOP3.LUT R3, R3, R30, RZ, 0x3c, !PT ;  /* 0x0000001e03031212 */ /* 0x000fe200078e3cff */
[----:B------:R-:W3:Y:S04]  /*0660*/  @P5 LDG.E R36, desc[UR8][R12.64+0x6c] ;  /* 0x00006c080c245981 */ /* 0x000ee8000c1e1900 */
[----:B------:R-:W3:Y:S01]  /*0670*/  @P4 LDG.E R30, desc[UR8][R12.64+0x50] ;  /* 0x000050080c1e4981 */ /* 0x000ee2000c1e1900 */
[----:B------:R-:W-:-:S03]  /*0680*/  @P4 LOP3.LUT R7, R7, R38, RZ, 0x3c, !PT ;  /* 0x0000002607074212 */ /* 0x000fc600078e3cff */
[----:B------:R-:W3:Y:S01]  /*0690*/  @P6 LDG.E R38, desc[UR8][R12.64+0x78] ;  /* 0x000078080c266981 */ /* 0x000ee2000c1e1900 */
[----:B------:R-:W-:-:S03]  /*06a0*/  @P5 LOP3.LUT R7, R7, R42, RZ, 0x3c, !PT ;  /* 0x0000002a07075212 */ /* 0x000fc600078e3cff */
[----:B------:R-:W3:Y:S01]  /*06b0*/  @P6 LDG.E R42, desc[UR8][R12.64+0x80] ;  /* 0x000080080c2a6981 */ /* 0x000ee2000c1e1900 */
[----:B------:R-:W-:-:S03]  /*06c0*/  @P6 LOP3.LUT R7, R7, R44, RZ, 0x3c, !PT ;  /* 0x0000002c07076212 */ /* 0x000fc600078e3cff */
[----:B------:R-:W3:Y:S04]  /*06d0*/  @P0 LDG.E R44, desc[UR8][R12.64+0x8c] ;  /* 0x00008c080c2c0981 */ /* 0x000ee8000c1e1900 */
[----:B------:R-:W3:Y:S04]  /*06e0*/  @P0 LDG.E R47, desc[UR8][R12.64+0x90] ;  /* 0x000090080c2f0981 */ /* 0x000ee8000c1e1900 */
[----:B------:R-:W3:Y:S04]  /*06f0*/  @P0 LDG.E R46, desc[UR8][R12.64+0x94] ;  /* 0x000094080c2e0981 */ /* 0x000ee8000c1e1900 */
[----:B------:R-:W3:Y:S04]  /*0700*/  @P0 LDG.E R49, desc[UR8][R12.64+0x98] ;  /* 0x000098080c310981 */ /* 0x000ee8000c1e1900 */
[----:B------:R-:W3:Y:S01]  /*0710*/  @P0 LDG.E R48, desc[UR8][R12.64+0x9c] ;  /* 0x00009c080c300981 */ /* 0x000ee2000c1e1900 */
[----:B----4-:R-:W-:-:S02]  /*0720*/  @P2 LOP3.LUT R5, R5, R22, RZ, 0x3c, !PT ;  /* 0x0000001605052212 */ /* 0x010fc400078e3cff */
[----:B--2---:R-:W-:Y:S02]  /*0730*/  @P2 LOP3.LUT R2, R2, R21, RZ, 0x3c, !PT ;  /* 0x0000001502022212 */ /* 0x004fe400078e3cff */
[----:B---3--:R-:W-:Y:S02]  /*0740*/  @P2 LOP3.LUT R3, R3, R24, RZ, 0x3c, !PT ;  /* 0x0000001803032212 */ /* 0x008fe400078e3cff */
[----:B------:R-:W-:Y:S02]  /*0750*/  @P2 LOP3.LUT R6, R6, R23, RZ, 0x3c, !PT ;  /* 0x0000001706062212 */ /* 0x000fe400078e3cff */
[----:B------:R-:W-:Y:S02]  /*0760*/  @P3 LOP3.LUT R5, R5, R26, RZ, 0x3c, !PT ;  /* 0x0000001a05053212 */ /* 0x000fe400078e3cff */
[----:B------:R-:W-:Y:S02]  /*0770*/  @P3 LOP3.LUT R3, R3, R28, RZ, 0x3c, !PT ;  /* 0x0000001c03033212 */ /* 0x000fe400078e3cff */
[----:B------:R-:W-:-:S02]  /*0780*/  @P3 LOP3.LUT R2, R2, R25, RZ, 0x3c, !PT ;  /* 0x0000001902023212 */ /* 0x000fc400078e3cff */
[----:B------:R-:W-:Y:S02]  /*0790*/  @P3 LOP3.LUT R6, R6, R27, RZ, 0x3c, !PT ;  /* 0x0000001b06063212 */ /* 0x000fe400078e3cff */
[----:B------:R-:W-:Y:S02]  /*07a0*/  @P4 LOP3.LUT R2, R2, R31, RZ, 0x3c, !PT ;  /* 0x0000001f02024212 */ /* 0x000fe400078e3cff */
        /* <DEDUP_REMOVED lines=16> */
[----:B------:R-:W-:-:S13]  /*08b0*/  R2P PR, R35.B1, 0x7f ;  /* 0x0000007f23007804 */ /* 0x000fda0000001000 */
[----:B------:R-:W2:Y:S04]  /*08c0*/  @P0 LDG.E R24, desc[UR8][R12.64+0xa0] ;  /* 0x0000a0080c180981 */ /* 0x000ea8000c1e1900 */
[----:B------:R-:W3:Y:S04]  /*08d0*/  @P0 LDG.E R21, desc[UR8][R12.64+0xa4] ;  /* 0x0000a4080c150981 */ /* 0x000ee8000c1e1900 */
        /* <DEDUP_REMOVED lines=19> */
[----:B--2---:R-:W-:-:S03]  /*0a10*/  @P0 LOP3.LUT R5, R5, R24, RZ, 0x3c, !PT ;  /* 0x0000001805050212 */ /* 0x004fc600078e3cff */
[----:B------:R-:W2:Y:S01]  /*0a20*/  @P2 LDG.E R24, desc[UR8][R12.64+0xd8] ;  /* 0x0000d8080c182981 */ /* 0x000ea2000c1e1900 */
[----:B---3--:R-:W-:-:S03]  /*0a30*/  @P0 LOP3.LUT R2, R2, R21, RZ, 0x3c, !PT ;  /* 0x0000001502020212 */ /* 0x008fc600078e3cff */
[----:B------:R-:W3:Y:S01]  /*0a40*/  @P2 LDG.E R21, desc[UR8][R12.64+0xd4] ;  /* 0x0000d4080c152981 */ /* 0x000ee2000c1e1900 */
[----:B----4-:R-:W-:-:S03]  /*0a50*/  @P0 LOP3.LUT R3, R3, R26, RZ, 0x3c, !PT ;  /* 0x0000001a03030212 */ /* 0x010fc600078e3cff */
[----:B------:R-:W4:Y:S01]  /*0a60*/  @P3 LDG.E R26, desc[UR8][R12.64+0xdc] ;  /* 0x0000dc080c1a3981 */ /* 0x000f22000c1e1900 */
[----:B------:R-:W-:-:S03]  /*0a70*/  @P0 LOP3.LUT R6, R6, R23, RZ, 0x3c, !PT ;  /* 0x0000001706060212 */ /* 0x000fc600078e3cff */
[----:B------:R-:W4:Y:S01]  /*0a80*/  @P3 LDG.E R23, desc[UR8][R12.64+0xe0] ;  /* 0x0000e0080c173981 */ /* 0x000f22000c1e1900 */
[----:B------:R-:W-:-:S03]  /*0a90*/  @P0 LOP3.LUT R7, R7, R28, RZ, 0x3c, !PT ;  /* 0x0000001c07070212 */ /* 0x000fc600078e3cff */
[----:B------:R-:W4:Y:S01]  /*0aa0*/  @P3 LDG.E R28, desc[UR8][R12.64+0xe4] ;  /* 0x0000e4080c1c3981 */ /* 0x000f22000c1e1900 */
[----:B------:R-:W-:-:S03]  /*0ab0*/  @P1 LOP3.LUT R5, R5, R30, RZ, 0x3c, !PT ;  /* 0x0000001e05051212 */ /* 0x000fc600078e3cff */
[----:B------:R-:W4:Y:S01]  /*0ac0*/  @P3 LDG.E R30, desc[UR8][R12.64+0xec] ;  /* 0x0000ec080c1e3981 */ /* 0x000f22000c1e1900 */
[----:B------:R-:W-:-:S03]  /*0ad0*/  @P1 LOP3.LUT R2, R2, R25, RZ, 0x3c, !PT ;  /* 0x0000001902021212 */ /* 0x000fc600078e3cff */
[----:B------:R-:W4:Y:S01]  /*0ae0*/  @P3 LDG.E R25, desc[UR8][R12.64+0xe8] ;  /* 0x0000e8080c193981 */ /* 0x000f22000c1e1900 */
[----:B------:R-:W-:Y:S02]  /*0af0*/  LOP3.LUT P0, RZ, R35, 0x8000, RZ, 0xc0, !PT ;  /* 0x0000800023ff7812 */ /* 0x000fe4000780c0ff */
[----:B------:R-:W-:Y:S01]  /*0b00*/  @P1 LOP3.LUT R3, R3, R32, RZ, 0x3c, !PT ;  /* 0x0000002003031212 */ /* 0x000fe200078e3cff */
        /* <DEDUP_REMOVED lines=8> */
[----:B------:R-:W4:Y:S04]  /*0b90*/  @P4 LDG.E R31, desc[UR8][R12.64+0xfc] ;  /* 0x0000fc080c1f4981 */ /* 0x000f28000c1e1900 */
[----:B------:R-:W4:Y:S01]  /*0ba0*/  @P4 LDG.E R36, desc[UR8][R12.64+0x100] ;  /* 0x000100080c244981 */ /* 0x000f22000c1e1900 */
[----:B------:R-:W-:-:S03]  /*0bb0*/  @P2 LOP3.LUT R3, R3, R22, RZ, 0x3c, !PT ;  /* 0x0000001603032212 */ /* 0x000fc600078e3cff */
[----:B------:R-:W4:Y:S04]  /*0bc0*/  @P6 LDG.E R22, desc[UR8][R12.64+0x128] ;  /* 0x000128080c166981 */ /* 0x000f28000c1e1900 */
[----:B------:R-:W4:Y:S04]  /*0bd0*/  @P0 LDG.E R50, desc[UR8][R12.64+0x12c] ;  /* 0x00012c080c320981 */ /* 0x000f28000c1e1900 */
[----:B------:R-:W4:Y:S04]  /*0be0*/  @P0 LDG.E R43, desc[UR8][R12.64+0x130] ;  /* 0x000130080c2b0981 */ /* 0x000f28000c1e1900 */
[----:B------:R-:W4:Y:S04]  /*0bf0*/  @P0 LDG.E R52, desc[UR8][R12.64+0x134] ;  /* 0x000134080c340981 */ /* 0x000f28000c1e1900 */
[----:B------:R-:W4:Y:S04]  /*0c00*/  @P0 LDG.E R47, desc[UR8][R12.64+0x13c] ;  /* 0x00013c080c2f0981 */ /* 0x000f28000c1e1900 */
[----:B------:R-:W4:Y:S01]  /*0c10*/  @P0 LDG.E R45, desc[UR8][R12.64+0x138] ;  /* 0x000138080c2d0981 */ /* 0x000f22000c1e1900 */
[----:B------:R-:W-:-:S04]  /*0c20*/  UIADD3 UR4, UPT, UPT, UR4, 0x10, URZ ;  /* 0x0000001004047890 */ /* 0x000fc8000fffe0ff */
[----:B------:R-:W-:Y:S01]  /*0c30*/  UISETP.NE.AND UP0, UPT, UR4, 0x20, UPT ;  /* 0x000000200400788c */ /* 0x000fe2000bf05270 */
[----:B--2---:R-:W-:Y:S02]  /*0c40*/  @P2 LOP3.LUT R7, R7, R24, RZ, 0x3c, !PT ;  /* 0x0000001807072212 */ /* 0x004fe400078e3cff */
[----:B---3--:R-:W-:Y:S02]  /*0c50*/  @P2 LOP3.LUT R6, R6, R21, RZ, 0x3c, !PT ;  /* 0x0000001506062212 */ /* 0x008fe400078e3cff */
[----:B----4-:R-:W-:Y:S02]  /*0c60*/  @P3 LOP3.LUT R5, R5, R26, RZ, 0x3c, !PT ;  /* 0x0000001a05053212 */ /* 0x010fe400078e3cff */
        /* <DEDUP_REMOVED lines=23> */
[----:B------:R-:W-:Y:S01]  /*0de0*/  @P0 LOP3.LUT R6, R6, R45, RZ, 0x3c, !PT ;  /* 0x0000002d06060212 */ /* 0x000fe200078e3cff */
[----:B------:R-:W-:Y:S06]  /*0df0*/  BRA.U UP0, `(.L_x_4) ;  /* 0xfffffff5004c7547 */ /* 0x000fec000b83ffff */
[----:B------:R-:W-:-:S05]  /*0e00*/  VIADD R18, R18, 0x1 ;  /* 0x0000000112127836 */ /* 0x000fca0000000000 */
[----:B------:R-:W-:-:S13]  /*0e10*/  ISETP.NE.AND P0, PT, R18, 0x5, PT ;  /* 0x000000051200780c */ /* 0x000fda0003f05270 */
[----:B------:R-:W-:Y:S05]  /*0e20*/  @P0 BRA `(.L_x_5) ;  /* 0xfffffff400300947 */ /* 0x000fea000383ffff */
[----:B------:R0:W-:Y:S01]  /*0e30*/  STL [R1+0x4], R5 ;  /* 0x0000040501007387 */ /* 0x0001e20000100800 */
[----:B------:R-:W-:-:S03]  /*0e40*/  ISETP.NE.U32.AND P0, PT, R29, 0x1, PT ;  /* 0x000000011d00780c */ /* 0x000fc60003f05070 */
[----:B------:R0:W-:Y:S01]  /*0e50*/  STL.64 [R1+0x8], R2 ;  /* 0x0000080201007387 */ /* 0x0001e20000100a00 */
[----:B------:R-:W-:-:S03]  /*0e60*/  ISETP.NE.AND.EX P0, PT, RZ, RZ, PT, P0 ;  /* 0x000000ffff00720c */ /* 0x000fc60003f05300 */
[----:B------:R0:W-:Y:S10]  /*0e70*/  STL.64 [R1+0x10], R6 ;  /* 0x0000100601007387 */ /* 0x0001f40000100a00 */
[----:B------:R-:W-:Y:S05]  /*0e80*/  @!P0 BRA `(.L_x_3) ;  /* 0x0000001800048947 */ /* 0x000fea0003800000 */
[----:B------:R-:W-:Y:S01]  /*0e90*/  UMOV UR4, URZ ;  /* 0x000000ff00047c82 */ /* 0x000fe20008000000 */
[----:B------:R-:W-:Y:S01]  /*0ea0*/  UMOV UR5, URZ ;  /* 0x000000ff00057c82 */ /* 0x000fe20008000000 */
[----:B------:R-:W-:Y:S02]  /*0eb0*/  IMAD.MOV.U32 R18, RZ, RZ, RZ ;  /* 0x000000ffff127224 */ /* 0x000fe400078e00ff */
[----:B0-----:R-:W-:Y:S02]  /*0ec0*/  IMAD.MOV.U32 R5, RZ, RZ, RZ ;  /* 0x000000ffff057224 */ /* 0x001fe400078e00ff */
[----:B------:R-:W-:Y:S02]  /*0ed0*/  IMAD.U32 R7, RZ, RZ, UR4 ;  /* 0x00000004ff077e24 */ /* 0x000fe4000f8e00ff */
[----:B------:R-:W-:Y:S02]  /*0ee0*/  IMAD.U32 R6, RZ, RZ, UR5 ;  /* 0x00000005ff067e24 */ /* 0x000fe4000f8e00ff */
[----:B------:R-:W-:-:S02]  /*0ef0*/  IMAD.U32 R3, RZ, RZ, UR4 ;  /* 0x00000004ff037e24 */ /* 0x000fc4000f8e00ff */
[----:B------:R-:W-:-:S07]  /*0f00*/  IMAD.U32 R2, RZ, RZ, UR5 ;  /* 0x00000005ff027e24 */ /* 0x000fce000f8e00ff */
.L_x_7:
[----:B------:R-:W-:-:S06]  /*0f10*/  IMAD R19, R18, 0x4, R1 ;  /* 0x0000000412137824 */ /* 0x000fcc00078e0201 */
[----:B------:R-:W5:Y:S01]  /*0f20*/  LDL R19, [R19+0x4] ;  /* 0x0000040013137983 */ /* 0x000f620000100800 */
[----:B------:R-:W-:Y:S01]  /*0f30*/  IMAD.SHL.U32 R20, R18, 0x20, RZ ;  /* 0x0000002012147824 */ /* 0x000fe200078e00ff */
[----:B------:R-:W-:-:S06]  /*0f40*/  UMOV UR4, URZ ;  /* 0x000000ff00047c82 */ /* 0x000fcc0008000000 */
.L_x_6:
        /* <DEDUP_REMOVED lines=181> */
[----:B------:R-:W-:Y:S05]  /*1aa0*/  @P0 BRA `(.L_x_3) ;  /* 0x0000000800fc0947 */ /* 0x000fea0003800000 */
[----:B------:R-:W-:Y:S01]  /*1ab0*/  UMOV UR4, URZ ;  /* 0x000000ff00047c82 */ /* 0x000fe20008000000 */
[----:B------:R-:W-:Y:S01]  /*1ac0*/  UMOV UR5, URZ ;  /* 0x000000ff00057c82 */ /* 0x000fe20008000000 */
[----:B------:R-:W-:Y:S02]  /*1ad0*/  IMAD.MOV.U32 R18, RZ, RZ, RZ ;  /* 0x000000ffff127224 */ /* 0x000fe400078e00ff */
[----:B-1----:R-:W-:Y:S02]  /*1ae0*/  IMAD.MOV.U32 R5, RZ, RZ, RZ ;  /* 0x000000ffff057224 */ /* 0x002fe400078e00ff */
[----:B------:R-:W-:Y:S02]  /*1af0*/  IMAD.U32 R7, RZ, RZ, UR4 ;  /* 0x00000004ff077e24 */ /* 0x000fe4000f8e00ff */
[----:B------:R-:W-:Y:S02]  /*1b00*/  IMAD.U32 R6, RZ, RZ, UR5 ;  /* 0x00000005ff067e24 */ /* 0x000fe4000f8e00ff */
[----:B------:R-:W-:-:S02]  /*1b10*/  IMAD.U32 R3, RZ, RZ, UR4 ;  /* 0x00000004ff037e24 */ /* 0x000fc4000f8e00ff */
[----:B------:R-:W-:-:S07]  /*1b20*/  IMAD.U32 R2, RZ, RZ, UR5 ;  /* 0x00000005ff027e24 */ /* 0x000fce000f8e00ff */
.L_x_9:
[----:B------:R-:W-:-:S06]  /*1b30*/  IMAD R19, R18, 0x4, R1 ;  /* 0x0000000412137824 */ /* 0x000fcc00078e0201 */
[----:B------:R-:W5:Y:S01]  /*1b40*/  LDL R19, [R19+0x4] ;  /* 0x0000040013137983 */ /* 0x000f620000100800 */
[----:B------:R-:W-:Y:S01]  /*1b50*/  IMAD.SHL.U32 R20, R18, 0x20, RZ ;  /* 0x0000002012147824 */ /* 0x000fe200078e00ff */
[----:B------:R-:W-:-:S06]  /*1b60*/  UMOV UR4, URZ ;  /* 0x000000ff00047c82 */ /* 0x000fcc0008000000 */
.L_x_8:
        /* <DEDUP_REMOVED lines=8> */
[----:B------:R-:W3:Y:S04]  /*1bf0*/  @!P0 LDG.E R21, desc[UR8][R12.64+0x4] ;  /* 0x000004080c158981 */ /* 0x000ee8000c1e1900 */
[----:B------:R-:W4:Y:S04]  /*1c00*/  @P1 LDG.E R32, desc[UR8][R12.64+0x24] ;  /* 0x000024080c201981 */ /* 0x000f28000c1e1900 */
        /* <DEDUP_REMOVED lines=21> */
[----:B---3--:R-:W-:-:S03]  /*1d60*/  @!P0 LOP3.LUT R2, R2, R21, RZ, 0x3c, !PT ;  /* 0x0000001502028212 */ /* 0x008fc600078e3cff */
[----:B------:R-:W3:Y:S01]  /*1d70*/  @P1 LDG.E R21, desc[UR8][R12.64+0x20] ;  /* 0x000020080c151981 */ /* 0x000ee2000c1e1900 */
[----:B----4-:R-:W-:-:S03]  /*1d80*/  @P1 LOP3.LUT R7, R7, R32, RZ, 0x3c, !PT ;  /* 0x0000002007071212 */ /* 0x010fc600078e3cff */
[----:B------:R-:W4:Y:S01]  /*1d90*/  @P4 LDG.E R32, desc[UR8][R12.64+0x58] ;  /* 0x000058080c204981 */ /* 0x000f22000c1e1900 */
[----:B------:R-:W-:-:S03]  /*1da0*/  @!P0 LOP3.LUT R5, R5, R22, RZ, 0x3c, !PT ;  /* 0x0000001605058212 */ /* 0x000fc600078e3cff */
[----:B------:R-:W2:Y:S01]  /*1db0*/  @P2 LDG.E R22, desc[UR8][R12.64+0x28] ;  /* 0x000028080c162981 */ /* 0x000ea2000c1e1900 */
[----:B------:R-:W-:-:S03]  /*1dc0*/  @!P0 LOP3.LUT R3, R3, R24, RZ, 0x3c, !PT ;  /* 0x0000001803038212 */ /* 0x000fc600078e3cff */
[----:B------:R-:W4:Y:S01]  /*1dd0*/  @P2 LDG.E R24, desc[UR8][R12.64+0x30] ;  /* 0x000030080c182981 */ /* 0x000f22000c1e1900 */
[----:B------:R-:W-:-:S03]  /*1de0*/  @!P0 LOP3.LUT R6, R6, R23, RZ, 0x3c, !PT ;  /* 0x0000001706068212 */ /* 0x000fc600078e3cff */
[----:B------:R-:W4:Y:S01]  /*1df0*/  @P2 LDG.E R23, desc[UR8][R12.64+0x2c] ;  /* 0x00002c080c172981 */ /* 0x000f22000c1e1900 */
[----:B------:R-:W-:-:S03]  /*1e00*/  @P1 LOP3.LUT R2, R2, R25, RZ, 0x3c, !PT ;  /* 0x0000001902021212 */ /* 0x000fc600078e3cff */
[----:B------:R-:W4:Y:S01]  /*1e10*/  @P2 LDG.E R25, desc[UR8][R12.64+0x34] ;  /* 0x000034080c192981 */ /* 0x000f22000c1e1900 */
[----:B------:R-:W-:Y:S02]  /*1e20*/  @P2 LOP3.LUT R7, R7, R34, RZ, 0x3c, !PT ;  /* 0x0000002207072212 */ /* 0x000fe400078e3cff */
[----:B------:R-:W-:Y:S01]  /*1e30*/  @P1 LOP3.LUT R5, R5, R28, RZ, 0x3c, !PT ;  /* 0x0000001c05051212 */ /* 0x000fe200078e3cff */
[----:B------:R-:W4:Y:S01]  /*1e40*/  @P5 LDG.E R34, desc[UR8][R12.64+0x64] ;  /* 0x000064080c225981 */ /* 0x000f22000c1e1900 */
[----:B------:R-:W-:-:S03]  /*1e50*/  LOP3.LUT P0, RZ, R35, 0x80, RZ, 0xc0, !PT ;  /* 0x0000008023ff7812 */ /* 0x000fc6000780c0ff */
[----:B------:R-:W4:Y:S01]  /*1e60*/  @P3 LDG.E R28, desc[UR8][R12.64+0x44] ;  /* 0x000044080c1c3981 */ /* 0x000f22000c1e1900 */
[----:B------:R-:W-:Y:S02]  /*1e70*/  @P3 LOP3.LUT R7, R7, R36, RZ, 0x3c, !PT ;  /* 0x0000002407073212 */ /* 0x000fe400078e3cff */
[----:B------:R-:W-:Y:S01]  /*1e80*/  @P1 LOP3.LUT R3, R3, R30, RZ, 0x3c, !PT ;  /* 0x0000001e03031212 */ /* 0x000fe200078e3cff */
[----:B------:R-:W4:Y:S04]  /*1e90*/  @P5 LDG.E R36, desc[UR8][R12.64+0x6c] ;  /* 0x00006c080c245981 */ /* 0x000f28000c1e1900 */
[----:B------:R-:W4:Y:S01]  /*1ea0*/  @P4 LDG.E R30, desc[UR8][R12.64+0x50] ;  /* 0x000050080c1e4981 */ /* 0x000f22000c1e1900 */
[----:B------:R-:W-:-:S03]  /*1eb0*/  @P4 LOP3.LUT R7, R7, R38, RZ, 0x3c, !PT ;  /* 0x0000002607074212 */ /* 0x000fc600078e3cff */
[----:B------:R-:W4:Y:S01]  /*1ec0*/  @P6 LDG.E R38, desc[UR8][R12.64+0x78] ;  /* 0x000078080c266981 */ /* 0x000f22000c1e1900 */
[----:B------:R-:W-:-:S03]  /*1ed0*/  @P5 LOP3.LUT R7, R7, R42, RZ, 0x3c, !PT ;  /* 0x0000002a07075212 */ /* 0x000fc600078e3cff */
[----:B------:R-:W4:Y:S01]  /*1ee0*/  @P6 LDG.E R42, desc[UR8][R12.64+0x80] ;  /* 0x000080080c2a6981 */ /* 0x000f22000c1e1900 */
[----:B------:R-:W-:-:S03]  /*1ef0*/  @P6 LOP3.LUT R7, R7, R44, RZ, 0x3c, !PT ;  /* 0x0000002c07076212 */ /* 0x000fc600078e3cff */
[----:B------:R-:W4:Y:S04]  /*1f00*/  @P0 LDG.E R44, desc[UR8][R12.64+0x8c] ;  /* 0x00008c080c2c0981 */ /* 0x000f28000c1e1900 */
[----:B------:R-:W4:Y:S04]  /*1f10*/  @P0 LDG.E R47, desc[UR8][R12.64+0x90] ;  /* 0x000090080c2f0981 */ /* 0x000f28000c1e1900 */
[----:B------:R-:W4:Y:S04]  /*1f20*/  @P0 LDG.E R46, desc[UR8][R12.64+0x94] ;  /* 0x000094080c2e0981 */ /* 0x000f28000c1e1900 */
[----:B------:R-:W4:Y:S04]  /*1f30*/  @P0 LDG.E R49, desc[UR8][R12.64+0x98] ;  /* 0x000098080c310981 */ /* 0x000f28000c1e1900 */
[----:B------:R-:W4:Y:S01]  /*1f40*/  @P0 LDG.E R48, desc[UR8][R12.64+0x9c] ;  /* 0x00009c080c300981 */ /* 0x000f22000c1e1900 */
[----:B---3--:R-:W-:-:S02]  /*1f50*/  @P1 LOP3.LUT R6, R6, R21, RZ, 0x3c, !PT ;  /* 0x0000001506061212 */ /* 0x008fc400078e3cff */
[----:B--2---:R-:W-:Y:S02]  /*1f60*/  @P2 LOP3.LUT R5, R5, R22, RZ, 0x3c, !PT ;  /* 0x0000001605052212 */ /* 0x004fe400078e3cff */
[----:B----4-:R-:W-:Y:S02]  /*1f70*/  @P2 LOP3.LUT R3, R3, R24, RZ, 0x3c, !PT ;  /* 0x0000001803032212 */ /* 0x010fe400078e3cff */
        /* <DEDUP_REMOVED lines=106> */
[----:B------:R-:W-:Y:S01]  /*2620*/  @P0 LOP3.LUT R6, R6, R45, RZ, 0x3c, !PT ;  /* 0x0000002d06060212 */ /* 0x000fe200078e3cff */
[----:B------:R-:W-:Y:S06]  /*2630*/  BRA.U UP0, `(.L_x_8) ;  /* 0xfffffff5004c7547 */ /* 0x000fec000b83ffff */
[----:B------:R-:W-:-:S05]  /*2640*/  VIADD R18, R18, 0x1 ;  /* 0x0000000112127836 */ /* 0x000fca0000000000 */
[----:B------:R-:W-:-:S13]  /*2650*/  ISETP.NE.AND P0, PT, R18, 0x5, PT ;  /* 0x000000051200780c */ /* 0x000fda0003f05270 */
[----:B------:R-:W-:Y:S05]  /*2660*/  @P0 BRA `(.L_x_9) ;  /* 0xfffffff400300947 */ /* 0x000fea000383ffff */
[----:B------:R2:W-:Y:S04]  /*2670*/  STL [R1+0x4], R5 ;  /* 0x0000040501007387 */ /* 0x0005e80000100800 */
[----:B------:R2:W-:Y:S04]  /*2680*/  STL.64 [R1+0x8], R2 ;  /* 0x0000080201007387 */ /* 0x0005e80000100a00 */
[----:B------:R2:W-:Y:S02]  /*2690*/  STL.64 [R1+0x10], R6 ;  /* 0x0000100601007387 */ /* 0x0005e40000100a00 */
.L_x_3:
[----:B------:R-:W-:Y:S05]  /*26a0*/  BSYNC.RECONVERGENT B1 ;  /* 0x0000000000017941 */ /* 0x000fea0003800200 */
.L_x_2:
[----:B------:R-:W-:Y:S01]  /*26b0*/  ISETP.GT.U32.AND P0, PT, R17, 0x3, PT ;  /* 0x000000031100780c */ /* 0x000fe20003f04070 */
[----:B------:R-:W-:Y:S01]  /*26c0*/  VIADD R15, R15, 0x1 ;  /* 0x000000010f0f7836 */ /* 0x000fe20000000000 */
[--C-:B------:R-:W-:Y:S02]  /*26d0*/  SHF.R.U64 R17, R17, 0x2, R14.reuse ;  /* 0x0000000211117819 */ /* 0x100fe4000000120e */
[----:B------:R-:W-:Y:S02]  /*26e0*/  ISETP.GT.U32.AND.EX P0, PT, R14, RZ, PT, P0 ;  /* 0x000000ff0e00720c */ /* 0x000fe40003f04100 */
[----:B------:R-:W-:-:S11]  /*26f0*/  SHF.R.U32.HI R14, RZ, 0x2, R14 ;  /* 0x00000002ff0e7819 */ /* 0x000fd6000001160e */
[----:B------:R-:W-:Y:S05]  /*2700*/  @P0 BRA `(.L_x_10) ;  /* 0xffffffd800cc0947 */ /* 0x000fea000383ffff */
.L_x_1:
[----:B------:R-:W-:Y:S05]  /*2710*/  BSYNC.RECONVERGENT B0 ;  /* 0x0000000000007941 */ /* 0x000fea0003800200 */
.L_x_0:
[----:B------:R-:W-:Y:S01]  /*2720*/  ISETP.NE.AND P0, PT, R16, RZ, PT ;  /* 0x000000ff1000720c */ /* 0x000fe20003f05270 */
[----:B------:R-:W-:-:S12]  /*2730*/  BSSY.RECONVERGENT B0, `(.L_x_11) ;  /* 0x000002d000007945 */ /* 0x000fd80003800200 */
[----:B------:R-:W-:Y:S05]  /*2740*/  @P0 BRA `(.L_x_12) ;  /* 0x0000000000ac0947 */ /* 0x000fea0003800000 */
[----:B------:R-:W3:Y:S01]  /*2750*/  LDC.64 R10, c[0x0][0x380] ;  /* 0x0000e000ff0a7b82 */ /* 0x000ee20000000a00 */
[----:B--2---:R-:W-:-:S04]  /*2760*/  IMAD.SHL.U32 R13, R0, 0x100, RZ ;  /* 0x00000100000d7824 */ /* 0x004fc800078e00ff */
[----:B---3--:R-:W-:-:S05]  /*2770*/  IMAD.WIDE.U32 R10, R13, 0x74, R10 ;  /* 0x000000740d0a7825 */ /* 0x008fca00078e000a */
[----:B------:R-:W2:Y:S04]  /*2780*/  LDG.E R12, desc[UR8][R10.64] ;  /* 0x000000080a0c7981 */ /* 0x000ea8000c1e1900 */
[----:B------:R-:W2:Y:S04]  /*2790*/  LDG.E R13, desc[UR8][R10.64+0x4] ;  /* 0x000004080a0d7981 */ /* 0x000ea8000c1e1900 */
[----:B------:R-:W2:Y:S04]  /*27a0*/  LDG.E R14, desc[UR8][R10.64+0x8] ;  /* 0x000008080a0e7981 */ /* 0x000ea8000c1e1900 */
[----:B------:R-:W2:Y:S04]  /*27b0*/  LDG.E R15, desc[UR8][R10.64+0xc] ;  /* 0x00000c080a0f7981 */ /* 0x000ea8000c1e1900 */
[----:B------:R-:W3:Y:S04]  /*27c0*/  LDG.E R16, desc[UR8][R10.64+0x10] ;  /* 0x000010080a107981 */ /* 0x000ee8000c1e1900 */
[----:B------:R-:W3:Y:S04]  /*27d0*/  LDG.E R17, desc[UR8][R10.64+0x14] ;  /* 0x000014080a117981 */ /* 0x000ee8000c1e1900 */
[----:B------:R-:W3:Y:S04]  /*27e0*/  LDG.E R18, desc[UR8][R10.64+0x18] ;  /* 0x000018080a127981 */ /* 0x000ee8000c1e1900 */
[----:B------:R-:W3:Y:S04]  /*27f0*/  LDG.E R19, desc[UR8][R10.64+0x1c] ;  /* 0x00001c080a137981 */ /* 0x000ee8000c1e1900 */
[----:B------:R-:W4:Y:S04]  /*2800*/  LDG.E R20, desc[UR8][R10.64+0x20] ;  /* 0x000020080a147981 */ /* 0x000f28000c1e1900 */
[----:B------:R-:W4:Y:S04]  /*2810*/  LDG.E R21, desc[UR8][R10.64+0x24] ;  /* 0x000024080a157981 */ /* 0x000f28000c1e1900 */
[----:B------:R-:W4:Y:S04]  /*2820*/  LDG.E R22, desc[UR8][R10.64+0x28] ;  /* 0x000028080a167981 */ /* 0x000f28000c1e1900 */
[----:B------:R-:W4:Y:S04]  /*2830*/  LDG.E R23, desc[UR8][R10.64+0x2c] ;  /* 0x00002c080a177981 */ /* 0x000f28000c1e1900 */
[----:B------:R-:W5:Y:S04]  /*2840*/  LDG.E R24, desc[UR8][R10.64+0x30] ;  /* 0x000030080a187981 */ /* 0x000f68000c1e1900 */
        /* <DEDUP_REMOVED lines=15> */
[----:B------:R-:W5:Y:S01]  /*2940*/  LDG.E R42, desc[UR8][R10.64+0x70] ;  /* 0x000070080a2a7981 */ /* 0x000f62000c1e1900 */
[----:B------:R-:W0:Y:S01]  /*2950*/  S2UR UR5, SR_CgaCtaId ;  /* 0x00000000000579c3 */ /* 0x000e220000008800 */
[----:B------:R-:W-:-:S02]  /*2960*/  UMOV UR4, 0x400 ;  /* 0x0000040000047882 */ /* 0x000fc40000000000 */
[----:B0-----:R-:W-:-:S09]  /*2970*/  ULEA UR4, UR5, UR4, 0x18 ;  /* 0x0000000405047291 */ /* 0x001fd2000f8ec0ff */
[----:B--2---:R0:W-:Y:S04]  /*2980*/  STS.128 [UR4+0xc00], R12 ;  /* 0x000c000cff007988 */ /* 0x0041e80008000c04 */
[----:B---3--:R0:W-:Y:S04]  /*2990*/  STS.128 [UR4+0xc10], R16 ;  /* 0x000c1010ff007988 */ /* 0x0081e80008000c04 */
[----:B----4-:R0:W-:Y:S04]  /*29a0*/  STS.128 [UR4+0xc20], R20 ;  /* 0x000c2014ff007988 */ /* 0x0101e80008000c04 */
[----:B-----5:R0:W-:Y:S04]  /*29b0*/  STS.128 [UR4+0xc30], R24 ;  /* 0x000c3018ff007988 */ /* 0x0201e80008000c04 */
[----:B------:R0:W-:Y:S04]  /*29c0*/  STS.128 [UR4+0xc40], R28 ;  /* 0x000c401cff007988 */ /* 0x0001e80008000c04 */
[----:B------:R0:W-:Y:S04]  /*29d0*/  STS.128 [UR4+0xc50], R32 ;  /* 0x000c5020ff007988 */ /* 0x0001e80008000c04 */
[----:B------:R0:W-:Y:S04]  /*29e0*/  STS.128 [UR4+0xc60], R36 ;  /* 0x000c6024ff007988 */ /* 0x0001e80008000c04 */
[----:B------:R0:W-:Y:S02]  /*29f0*/  STS [UR4+0xc70], R42 ;  /* 0x000c702aff007988 */ /* 0x0001e40008000804 */
.L_x_12:
[----:B------:R-:W-:Y:S05]  /*2a00*/  BSYNC.RECONVERGENT B0 ;  /* 0x0000000000007941 */ /* 0x000fea0003800200 */
.L_x_11:
[----:B------:R-:W3:Y:S08]  /*2a10*/  S2UR UR5, SR_CgaCtaId ;  /* 0x00000000000579c3 */ /* 0x000ef00000008800 */
[----:B------:R-:W-:Y:S01]  /*2a20*/  BAR.SYNC.DEFER_BLOCKING 0x0 ;  /* 0x0000000000007b1d */ /* 0x000fe20000010000 */
[----:B------:R-:W-:-:S05]  /*2a30*/  IMAD R11, R8, 0x1d, RZ ;  /* 0x0000001d080b7824 */ /* 0x000fca00078e02ff */
[----:B------:R-:W-:Y:S02]  /*2a40*/  UMOV UR4, 0x400 ;  /* 0x0000040000047882 */ /* 0x000fe40000000000 */
[----:B------:R-:W4:Y:S01]  /*2a50*/  LDC.64 R48, c[0x0][0x3b8] ;  /* 0x0000ee00ff307b82 */ /* 0x000f220000000a00 */
[----:B---3--:R-:W-:Y:S01]  /*2a60*/  ULEA UR4, UR5, UR4, 0x18 ;  /* 0x0000000405047291 */ /* 0x008fe2000f8ec0ff */
[----:B----4-:R-:W-:-:S08]  /*2a70*/  IMAD.WIDE R48, R11, 0x4, R48 ;  /* 0x000000040b307825 */ /* 0x010fd000078e0230 */
[----:B0-2---:R-:W0:Y:S01]  /*2a80*/  LDS.128 R12, [UR4+0xc00] ;  /* 0x000c0004ff0c7984 */ /* 0x005e220008000c00 */
[----:B------:R-:W2:Y:S03]  /*2a90*/  LDC.64 R10, c[0x0][0x390] ;  /* 0x0000e400ff0a7b82 */ /* 0x000ea60000000a00 */
[----:B------:R-:W3:Y:S04]  /*2aa0*/  LDS.128 R16, [UR4+0xc10] ;  /* 0x000c1004ff107984 */ /* 0x000ee80008000c00 */
[----:B------:R-:W4:Y:S04]  /*2ab0*/  LDS.128 R20, [UR4+0xc20] ;  /* 0x000c2004ff147984 */ /* 0x000f280008000c00 */
[----:B------:R-:W5:Y:S04]  /*2ac0*/  LDS.128 R24, [UR4+0xc30] ;  /* 0x000c3004ff187984 */ /* 0x000f680008000c00 */
[----:B------:R-:W1:Y:S04]  /*2ad0*/  LDS.128 R28, [UR4+0xc40] ;  /* 0x000c4004ff1c7984 */ /* 0x000e680008000c00 */
[----:B------:R-:W1:Y:S04]  /*2ae0*/  LDS.128 R32, [UR4+0xc50] ;  /* 0x000c5004ff207984 */ /* 0x000e680008000c00 */
[----:B------:R-:W1:Y:S04]  /*2af0*/  LDS.128 R36, [UR4+0xc60] ;  /* 0x000c6004ff247984 */ /* 0x000e680008000c00 */
[----:B------:R-:W1:Y:S01]  /*2b00*/  LDS R50, [UR4+0xc70] ;  /* 0x000c7004ff327984 */ /* 0x000e620008000800 */
[----:B------:R-:W1:Y:S01]  /*2b10*/  LDCU UR4, c[0x0][0x3c0] ;  /* 0x00007800ff0477ac */ /* 0x000e620008000800 */
[----:B0-----:R-:W-:-:S02]  /*2b20*/  IMAD R47, R12, 0x1d, R13 ;  /* 0x0000001d0c2f7824 */ /* 0x001fc400078e020d */
[----:B------:R-:W-:Y:S01]  /*2b30*/  STG.E desc[UR8][R48.64], R12 ;  /* 0x0000000c30007986 */ /* 0x000fe2000c101908 */
[----:B------:R-:W-:Y:S02]  /*2b40*/  IMAD R45, R13, 0x1d, R14 ;  /* 0x0000001d0d2d7824 */ /* 0x000fe400078e020e */
[--C-:B--2---:R-:W-:Y:S01]  /*2b50*/  IMAD.WIDE R46, R47, 0x8, R10.reuse ;  /* 0x000000082f2e7825 */ /* 0x104fe200078e020a */
[----:B------:R-:W-:Y:S04]  /*2b60*/  STG.E desc[UR8][R48.64+0x4], R13 ;  /* 0x0000040d30007986 */ /* 0x000fe8000c101908 */
[----:B------:R-:W-:Y:S01]  /*2b70*/  STG.E desc[UR8][R48.64+0x8], R14 ;  /* 0x0000080e30007986 */ /* 0x000fe2000c101908 */
[----:B------:R-:W-:-:S03]  /*2b80*/  IMAD.WIDE R44, R45, 0x8, R10 ;  /* 0x000000082d2c7825 */ /* 0x000fc600078e020a */
[----:B------:R0:W-:Y:S04]  /*2b90*/  STG.E desc[UR8][R48.64+0xc], R15 ;  /* 0x00000c0f30007986 */ /* 0x0001e8000c101908 */
[----:B---3--:R-:W-:Y:S04]  /*2ba0*/  STG.E desc[UR8][R48.64+0x10], R16 ;  /* 0x0000101030007986 */ /* 0x008fe8000c101908 */
[----:B------:R-:W-:Y:S04]  /*2bb0*/  STG.E desc[UR8][R48.64+0x14], R17 ;  /* 0x0000141130007986 */ /* 0x000fe8000c101908 */
[----:B------:R-:W-:Y:S04]  /*2bc0*/  STG.E desc[UR8][R48.64+0x18], R18 ;  /* 0x0000181230007986 */ /* 0x000fe8000c101908 */
[----:B------:R-:W-:Y:S04]  /*2bd0*/  STG.E desc[UR8][R48.64+0x1c], R19 ;  /* 0x00001c1330007986 */ /* 0x000fe8000c101908 */
[----:B----4-:R-:W-:Y:S04]  /*2be0*/  STG.E desc[UR8][R48.64+0x20], R20 ;  /* 0x0000201430007986 */ /* 0x010fe8000c101908 */
[----:B------:R-:W-:Y:S04]  /*2bf0*/  STG.E desc[UR8][R48.64+0x24], R21 ;  /* 0x0000241530007986 */ /* 0x000fe8000c101908 */
[----:B------:R-:W-:Y:S04]  /*2c00*/  STG.E desc[UR8][R48.64+0x28], R22 ;  /* 0x0000281630007986 */ /* 0x000fe8000c101908 */
[----:B------:R-:W-:Y:S04]  /*2c10*/  STG.E desc[UR8][R48.64+0x2c], R23 ;  /* 0x00002c1730007986 */ /* 0x000fe8000c101908 */
[----:B-----5:R-:W-:Y:S04]  /*2c20*/  STG.E desc[UR8][R48.64+0x30], R24 ;  /* 0x0000301830007986 */ /* 0x020fe8000c101908 */
[----:B------:R-:W-:Y:S04]  /*2c30*/  STG.E desc[UR8][R48.64+0x34], R25 ;  /* 0x0000341930007986 */ /* 0x000fe8000c101908 */
[----:B------:R-:W-:Y:S04]  /*2c40*/  STG.E desc[UR8][R48.64+0x38], R26 ;  /* 0x0000381a30007986 */ /* 0x000fe8000c101908 */
[----:B------:R-:W-:Y:S04]  /*2c50*/  STG.E desc[UR8][R48.64+0x3c], R27 ;  /* 0x00003c1b30007986 */ /* 0x000fe8000c101908 */
[----:B-1----:R-:W-:Y:S04]  /*2c60*/  STG.E desc[UR8][R48.64+0x40], R28 ;  /* 0x0000401c30007986 */ /* 0x002fe8000c101908 */
[----:B------:R-:W-:Y:S04]  /*2c70*/  STG.E desc[UR8][R48.64+0x44], R29 ;  /* 0x0000441d30007986 */ /* 0x000fe8000c101908 */
        /* <DEDUP_REMOVED lines=10> */
[----:B------:R1:W-:Y:S04]  /*2d20*/  STG.E desc[UR8][R48.64+0x70], R50 ;  /* 0x0000703230007986 */ /* 0x0003e8000c101908 */
[----:B------:R-:W2:Y:S04]  /*2d30*/  LDG.E.64 R46, desc[UR8][R46.64] ;  /* 0x000000082e2e7981 */ /* 0x000ea8000c1e1b00 */
[----:B------:R-:W3:Y:S01]  /*2d40*/  LDG.E.64 R44, desc[UR8][R44.64] ;  /* 0x000000082c2c7981 */ /* 0x000ee2000c1e1b00 */
[----:B------:R-:W-:-:S04]  /*2d50*/  IMAD R43, R14, 0x1d, R15 ;  /* 0x0000001d0e2b7824 */ /* 0x000fc800078e020f */
[----:B------:R-:W-:-:S06]  /*2d60*/  IMAD.WIDE R42, R43, 0x8, R10 ;  /* 0x000000082b2a7825 */ /* 0x000fcc00078e020a */
[----:B------:R-:W4:Y:S01]  /*2d70*/  LDG.E.64 R42, desc[UR8][R42.64] ;  /* 0x000000082a2a7981 */ /* 0x000f22000c1e1b00 */
[----:B0-----:R-:W-:Y:S02]  /*2d80*/  IMAD R15, R15, 0x1d, R16 ;  /* 0x0000001d0f0f7824 */ /* 0x001fe400078e0210 */
[----:B------:R-:W-:Y:S02]  /*2d90*/  IMAD R13, R16, 0x1d, R17 ;  /* 0x0000001d100d7824 */ /* 0x000fe400078e0211 */
[----:B------:R-:W-:-:S06]  /*2da0*/  IMAD.WIDE R14, R15, 0x8, R10 ;  /* 0x000000080f0e7825 */ /* 0x000fcc00078e020a */
[----:B------:R-:W5:Y:S01]  /*2db0*/  LDG.E.64 R14, desc[UR8][R14.64] ;  /* 0x000000080e0e7981 */ /* 0x000f62000c1e1b00 */
[----:B-1----:R-:W-:-:S06]  /*2dc0*/  IMAD.WIDE R48, R13, 0x8, R10 ;  /* 0x000000080d307825 */ /* 0x002fcc00078e020a */
[----:B------:R-:W5:Y:S01]  /*2dd0*/  LDG.E.64 R48, desc[UR8][R48.64] ;  /* 0x0000000830307981 */ /* 0x000f62000c1e1b00 */
[----:B------:R-:W-:-:S04]  /*2de0*/  IMAD R53, R17, 0x1d, R18 ;  /* 0x0000001d11357824 */ /* 0x000fc800078e0212 */
[----:B------:R-:W-:-:S04]  /*2df0*/  IMAD.WIDE R52, R53, 0x8, R10 ;  /* 0x0000000835347825 */ /* 0x000fc800078e020a */
[----:B------:R-:W-:Y:S02]  /*2e00*/  IMAD R17, R18, 0x1d, R19 ;  /* 0x0000001d12117824 */ /* 0x000fe400078e0213 */
[----:B------:R-:W5:Y:S02]  /*2e10*/  LDG.E.64 R52, desc[UR8][R52.64] ;  /* 0x0000000834347981 */ /* 0x000f64000c1e1b00 */
[----:B------:R-:W-:-:S06]  /*2e20*/  IMAD.WIDE R16, R17, 0x8, R10 ;  /* 0x0000000811107825 */ /* 0x000fcc00078e020a */
[----:B------:R-:W5:Y:S01]  /*2e30*/  LDG.E.64 R16, desc[UR8][R16.64] ;  /* 0x0000000810107981 */ /* 0x000f62000c1e1b00 */
[----:B--2---:R-:W-:-:S08]  /*2e40*/  DADD R46, RZ, R46 ;  /* 0x00000000ff2e7229 */ /* 0x004fd0000000002e */
[----:B---3--:R-:W-:Y:S01]  /*2e50*/  DADD R44, R46, R44 ;  /* 0x000000002e2c7229 */ /* 0x008fe2000000002c */
[----:B------:R-:W-:-:S04]  /*2e60*/  IMAD R47, R19, 0x1d, R20 ;  /* 0x0000001d132f7824 */ /* 0x000fc800078e0214 */
[----:B------:R-:W-:-:S06]  /*2e70*/  IMAD.WIDE R46, R47, 0x8, R10 ;  /* 0x000000082f2e7825 */ /* 0x000fcc00078e020a */
[----:B------:R-:W2:Y:S01]  /*2e80*/  LDG.E.64 R46, desc[UR8][R46.64] ;  /* 0x000000082e2e7981 */ /* 0x000ea2000c1e1b00 */
[----:B------:R-:W-:-:S04]  /*2e90*/  IMAD R19, R20, 0x1d, R21 ;  /* 0x0000001d14137824 */ /* 0x000fc800078e0215 */
[----:B------:R-:W-:Y:S01]  /*2ea0*/  IMAD.WIDE R18, R19, 0x8, R10 ;  /* 0x0000000813127825 */ /* 0x000fe200078e020a */
[----:B----4-:R-:W-:-:S05]  /*2eb0*/  DADD R42, R44, R42 ;  /* 0x000000002c2a7229 */ /* 0x010fca000000002a */
[----:B------:R-:W3:Y:S01]  /*2ec0*/  LDG.E.64 R18, desc[UR8][R18.64] ;  /* 0x0000000812127981 */ /* 0x000ee2000c1e1b00 */
[----:B------:R-:W-:-:S04]  /*2ed0*/  IMAD R45, R21, 0x1d, R22 ;  /* 0x0000001d152d7824 */ /* 0x000fc800078e0216 */
[----:B------:R-:W-:-:S04]  /*2ee0*/  IMAD.WIDE R44, R45, 0x8, R10 ;  /* 0x000000082d2c7825 */ /* 0x000fc800078e020a */
[----:B------:R-:W-:Y:S02]  /*2ef0*/  IMAD R21, R22, 0x1d, R23 ;  /* 0x0000001d16157824 */ /* 0x000fe400078e0217 */
[----:B------:R-:W4:Y:S02]  /*2f00*/  LDG.E.64 R44, desc[UR8][R44.64] ;  /* 0x000000082c2c7981 */ /* 0x000f24000c1e1b00 */
[----:B------:R-:W-:-:S06]  /*2f10*/  IMAD.WIDE R20, R21, 0x8, R10 ;  /* 0x0000000815147825 */ /* 0x000fcc00078e020a */
[----:B------:R-:W4:Y:S01]  /*2f20*/  LDG.E.64 R20, desc[UR8][R20.64] ;  /* 0x0000000814147981 */ /* 0x000f22000c1e1b00 */
[----:B-----5:R-:W-:Y:S01]  /*2f30*/  DADD R42, R42, R14 ;  /* 0x000000002a2a7229 */ /* 0x020fe2000000000e */
[----:B------:R-:W-:-:S04]  /*2f40*/  IMAD R15, R23, 0x1d, R24 ;  /* 0x0000001d170f7824 */ /* 0x000fc800078e0218 */
[----:B------:R-:W-:-:S03]  /*2f50*/  IMAD.WIDE R14, R15, 0x8, R10 ;  /* 0x000000080f0e7825 */ /* 0x000fc600078e020a */
[----:B------:R-:W-:Y:S01]  /*2f60*/  DADD R42, R42, R48 ;  /* 0x000000002a2a7229 */ /* 0x000fe20000000030 */
[----:B------:R-:W-:Y:S02]  /*2f70*/  IMAD R49, R24, 0x1d, R25 ;  /* 0x0000001d18317824 */ /* 0x000fe400078e0219 */
[----:B------:R-:W5:Y:S02]  /*2f80*/  LDG.E.64 R14, desc[UR8][R14.64] ;  /* 0x000000080e0e7981 */ /* 0x000f64000c1e1b00 */
[----:B------:R-:W-:-:S04]  /*2f90*/  IMAD.WIDE R48, R49, 0x8, R10 ;  /* 0x0000000831307825 */ /* 0x000fc800078e020a */
[----:B------:R-:W-:Y:S02]  /*2fa0*/  IMAD R23, R25, 0x1d, R26 ;  /* 0x0000001d19177824 */ /* 0x000fe400078e021a */
[----:B------:R0:W5:Y:S02]  /*2fb0*/  LDG.E.64 R24, desc[UR8][R48.64] ;  /* 0x0000000830187981 */ /* 0x000164000c1e1b00 */
[----:B------:R-:W-:Y:S01]  /*2fc0*/  IMAD.WIDE R22, R23, 0x8, R10 ;  /* 0x0000000817167825 */ /* 0x000fe200078e020a */
[----:B------:R-:W-:-:S03]  /*2fd0*/  DADD R42, R42, R52 ;  /* 0x000000002a2a7229 */ /* 0x000fc60000000034 */
[----:B------:R-:W-:Y:S02]  /*2fe0*/  IMAD R53, R26, 0x1d, R27 ;  /* 0x0000001d1a357824 */ /* 0x000fe400078e021b */
[----:B------:R-:W5:Y:S02]  /*2ff0*/  LDG.E.64 R22, desc[UR8][R22.64] ;  /* 0x0000000816167981 */ /* 0x000f64000c1e1b00 */
[----:B------:R-:W-:Y:S01]  /*3000*/  IMAD.WIDE R52, R53, 0x8, R10 ;  /* 0x0000000835347825 */ /* 0x000fe200078e020a */
[----:B------:R-:W-:-:S03]  /*3010*/  DADD R42, R42, R16 ;  /* 0x000000002a2a7229 */ /* 0x000fc60000000010 */
[----:B------:R-:W-:Y:S02]  /*3020*/  IMAD R17, R27, 0x1d, R28 ;  /* 0x0000001d1b117824 */ /* 0x000fe400078e021c */
[----:B------:R1:W5:Y:S02]  /*3030*/  LDG.E.64 R26, desc[UR8][R52.64] ;  /* 0x00000008341a7981 */ /* 0x000364000c1e1b00 */
[----:B------:R-:W-:-:S04]  /*3040*/  IMAD.WIDE R16, R17, 0x8, R10 ;  /* 0x0000000811107825 */ /* 0x000fc800078e020a */
[----:B------:R-:W-:Y:S02]  /*3050*/  IMAD R13, R28, 0x1d, R29 ;  /* 0x0000001d1c0d7824 */ /* 0x000fe400078e021d */
[----:B------:R-:W5:Y:S01]  /*3060*/  LDG.E.64 R16, desc[UR8][R16.64] ;  /* 0x0000000810107981 */ /* 0x000f62000c1e1b00 */
[----:B------:R-:W-:-:S04]  /*3070*/  IMAD R29, R29, 0x1d, R30 ;  /* 0x0000001d1d1d7824 */ /* 0x000fc800078e021e */
[----:B------:R-:W-:-:S04]  /*3080*/  IMAD.WIDE R28, R29, 0x8, R10 ;  /* 0x000000081d1c7825 */ /* 0x000fc800078e020a */
[----:B0-----:R-:W-:Y:S02]  /*3090*/  IMAD R49, R30, 0x1d, R31 ;  /* 0x0000001d1e317824 */ /* 0x001fe400078e021f */
[----:B------:R-:W5:Y:S02]  /*30a0*/  LDG.E.64 R28, desc[UR8][R28.64] ;  /* 0x000000081c1c7981 */ /* 0x000f64000c1e1b00 */
[----:B------:R-:W-:-:S04]  /*30b0*/  IMAD.WIDE R48, R49, 0x8, R10 ;  /* 0x0000000831307825 */ /* 0x000fc800078e020a */
[----:B-1----:R-:W-:-:S04]  /*30c0*/  IMAD R53, R32, 0x1d, R33 ;  /* 0x0000001d20357824 */ /* 0x002fc800078e0221 */
[----:B------:R-:W-:-:S04]  /*30d0*/  IMAD.WIDE R52, R53, 0x8, R10 ;  /* 0x0000000835347825 */ /* 0x000fc800078e020a */
[----:B------:R-:W-:Y:S01]  /*30e0*/  IMAD R51, R50, 0x1d, R12 ;  /* 0x0000001d32337824 */ /* 0x000fe200078e020c */
[----:B--2---:R-:W-:Y:S01]  /*30f0*/  DADD R46, R42, R46 ;  /* 0x000000002a2e7229 */ /* 0x004fe2000000002e */
[----:B------:R-:W-:-:S06]  /*3100*/  IMAD.WIDE R42, R13, 0x8, R10 ;  /* 0x000000080d2a7825 */ /* 0x000fcc00078e020a */
[----:B------:R-:W2:Y:S01]  /*3110*/  LDG.E.64 R42, desc[UR8][R42.64] ;  /* 0x000000082a2a7981 */ /* 0x000ea2000c1e1b00 */
[----:B---3--:R-:W-:Y:S01]  /*3120*/  DADD R46, R46, R18 ;  /* 0x000000002e2e7229 */ /* 0x008fe20000000012 */
[----:B------:R-:W-:Y:S02]  /*3130*/  IMAD R19, R31, 0x1d, R32 ;  /* 0x0000001d1f137824 */ /* 0x000fe400078e0220 */
[----:B------:R0:W3:Y:S02]  /*3140*/  LDG.E.64 R30, desc[UR8][R48.64] ;  /* 0x00000008301e7981 */ /* 0x0000e4000c1e1b00 */
[----:B------:R-:W-:-:S06]  /*3150*/  IMAD.WIDE R18, R19, 0x8, R10 ;  /* 0x0000000813127825 */ /* 0x000fcc00078e020a */
[----:B------:R-:W3:Y:S01]  /*3160*/  LDG.E.64 R18, desc[UR8][R18.64] ;  /* 0x0000000812127981 */ /* 0x000ee2000c1e1b00 */
[----:B----4-:R-:W-:Y:S01]  /*3170*/  DADD R46, R46, R44 ;  /* 0x000000002e2e7229 */ /* 0x010fe2000000002c */
[----:B------:R-:W-:Y:S02]  /*3180*/  IMAD R45, R33, 0x1d, R34 ;  /* 0x0000001d212d7824 */ /* 0x000fe400078e0222 */
[----:B------:R1:W4:Y:S02]  /*3190*/  LDG.E.64 R32, desc[UR8][R52.64] ;  /* 0x0000000834207981 */ /* 0x000324000c1e1b00 */
[----:B------:R-:W-:-:S04]  /*31a0*/  IMAD.WIDE R44, R45, 0x8, R10 ;  /* 0x000000082d2c7825 */ /* 0x000fc800078e020a */
[----:B------:R-:W-:Y:S01]  /*31b0*/  IMAD R13, R34, 0x1d, R35 ;  /* 0x0000001d220d7824 */ /* 0x000fe200078e0223 */
[----:B------:R-:W-:Y:S01]  /*31c0*/  DADD R20, R46, R20 ;  /* 0x000000002e147229 */ /* 0x000fe20000000014 */
[----:B------:R-:W4:Y:S02]  /*31d0*/  LDG.E.64 R44, desc[UR8][R44.64] ;  /* 0x000000082c2c7981 */ /* 0x000f24000c1e1b00 */
[----:B------:R-:W-:-:S04]  /*31e0*/  IMAD.WIDE R46, R13, 0x8, R10 ;  /* 0x000000080d2e7825 */ /* 0x000fc800078e020a */
[----:B------:R-:W-:Y:S02]  /*31f0*/  IMAD R35, R35, 0x1d, R36 ;  /* 0x0000001d23237824 */ /* 0x000fe400078e0224 */
[----:B------:R-:W4:Y:S02]  /*3200*/  LDG.E.64 R46, desc[UR8][R46.64] ;  /* 0x000000082e2e7981 */ /* 0x000f24000c1e1b00 */
[----:B------:R-:W-:-:S04]  /*3210*/  IMAD.WIDE R34, R35, 0x8, R10 ;  /* 0x0000000823227825 */ /* 0x000fc800078e020a */
[----:B0-----:R-:W-:Y:S02]  /*3220*/  IMAD R49, R36, 0x1d, R37 ;  /* 0x0000001d24317824 */ /* 0x001fe400078e0225 */
[----:B------:R-:W4:Y:S02]  /*3230*/  LDG.E.64 R34, desc[UR8][R34.64] ;  /* 0x0000000822227981 */ /* 0x000f24000c1e1b00 */
[----:B------:R-:W-:-:S04]  /*3240*/  IMAD.WIDE R48, R49, 0x8, R10 ;  /* 0x0000000831307825 */ /* 0x000fc800078e020a */
[----:B-1----:R-:W-:Y:S02]  /*3250*/  IMAD R53, R37, 0x1d, R38 ;  /* 0x0000001d25357824 */ /* 0x002fe400078e0226 */
[----:B------:R-:W4:Y:S01]  /*3260*/  LDG.E.64 R48, desc[UR8][R48.64] ;  /* 0x0000000830307981 */ /* 0x000f22000c1e1b00 */
[----:B------:R-:W-:Y:S02]  /*3270*/  IMAD R13, R38, 0x1d, R39 ;  /* 0x0000001d260d7824 */ /* 0x000fe400078e0227 */
[----:B------:R-:W-:Y:S02]  /*3280*/  IMAD R37, R39, 0x1d, R50 ;  /* 0x0000001d27257824 */ /* 0x000fe400078e0232 */
[----:B------:R-:W-:-:S04]  /*3290*/  IMAD.WIDE R38, R53, 0x8, R10 ;  /* 0x0000000835267825 */ /* 0x000fc800078e020a */
[--C-:B------:R-:W-:Y:S02]  /*32a0*/  IMAD.WIDE R12, R13, 0x8, R10.reuse ;  /* 0x000000080d0c7825 */ /* 0x100fe400078e020a */
[----:B------:R-:W4:Y:S02]  /*32b0*/  LDG.E.64 R38, desc[UR8][R38.64] ;  /* 0x0000000826267981 */ /* 0x000f24000c1e1b00 */
[--C-:B------:R-:W-:Y:S02]  /*32c0*/  IMAD.WIDE R36, R37, 0x8, R10.reuse ;  /* 0x0000000825247825 */ /* 0x100fe400078e020a */
[----:B------:R-:W4:Y:S04]  /*32d0*/  LDG.E.64 R12, desc[UR8][R12.64] ;  /* 0x000000080c0c7981 */ /* 0x000f28000c1e1b00 */
[----:B------:R-:W4:Y:S01]  /*32e0*/  LDG.E.64 R36, desc[UR8][R36.64] ;  /* 0x0000000824247981 */ /* 0x000f22000c1e1b00 */
[----:B------:R-:W-:-:S06]  /*32f0*/  IMAD.WIDE R10, R51, 0x8, R10 ;  /* 0x00000008330a7825 */ /* 0x000fcc00078e020a */
[----:B------:R-:W4:Y:S01]  /*3300*/  LDG.E.64 R10, desc[UR8][R10.64] ;  /* 0x000000080a0a7981 */ /* 0x000f22000c1e1b00 */
[----:B-----5:R-:W-:-:S08]  /*3310*/  DADD R14, R20, R14 ;  /* 0x00000000140e7229 */ /* 0x020fd0000000000e */
[----:B------:R-:W-:-:S08]  /*3320*/  DADD R14, R14, R24 ;  /* 0x000000000e0e7229 */ /* 0x000fd00000000018 */
[----:B------:R-:W-:-:S08]  /*3330*/  DADD R14, R14, R22 ;  /* 0x000000000e0e7229 */ /* 0x000fd00000000016 */
[----:B------:R-:W-:Y:S02]  /*3340*/  DADD R26, R14, R26 ;  /* 0x000000000e1a7229 */ /* 0x000fe4000000001a */
[----:B------:R-:W0:Y:S01]  /*3350*/  I2F.F64 R14, UR4 ;  /* 0x00000004000e7d12 */ /* 0x000e220008201c00 */
[----:B------:R-:W1:Y:S05]  /*3360*/  LDCU.64 UR4, c[0x0][0x398] ;  /* 0x00007300ff0477ac */ /* 0x000e6a0008000a00 */
[----:B------:R-:W-:Y:S01]  /*3370*/  DADD R16, R26, R16 ;  /* 0x000000001a107229 */ /* 0x000fe20000000010 */
[----:B------:R0:W-:Y:S04]  /*3380*/  STL.64 [R1+0x18], RZ ;  /* 0x000018ff01007387 */ /* 0x0001e80000100a00 */
[----:B------:R0:W-:Y:S04]  /*3390*/  STL [R1+0x20], RZ ;  /* 0x000020ff01007387 */ /* 0x0001e80000100800 */
[----:B------:R0:W-:Y:S01]  /*33a0*/  STL.64 [R1+0x28], RZ ;  /* 0x000028ff01007387 */ /* 0x0001e20000100a00 */
[----:B--2---:R-:W-:Y:S01]  /*33b0*/  DADD R42, R16, R42 ;  /* 0x00000000102a7229 */ /* 0x004fe2000000002a */
[----:B0-----:R-:W0:Y:S07]  /*33c0*/  MUFU.RCP64H R17, R15 ;  /* 0x0000000f00117308 */ /* 0x001e2e0000001800 */
[----:B------:R-:W-:Y:S01]  /*33d0*/  DADD R28, R42, R28 ;  /* 0x000000002a1c7229 */ /* 0x000fe2000000001c */
[----:B------:R-:W-:-:S07]  /*33e0*/  IMAD.MOV.U32 R16, RZ, RZ, 0x1 ;  /* 0x00000001ff107424 */ /* 0x000fce00078e00ff */
[----:B---3--:R-:W-:Y:S02]  /*33f0*/  DADD R28, R28, R30 ;  /* 0x000000001c1c7229 */ /* 0x008fe4000000001e */
[----:B0-----:R-:W-:-:S06]  /*3400*/  DFMA R20, -R14, R16, 1 ;  /* 0x3ff000000e14742b */ /* 0x001fcc0000000110 */
[----:B------:R-:W-:Y:S01]  /*3410*/  DADD R28, R28, R18 ;  /* 0x000000001c1c7229 */ /* 0x000fe20000000012 */
[----:B------:R-:W1:Y:S01]  /*3420*/  LDC.64 R18, c[0x0][0x3a0] ;  /* 0x0000e800ff127b82 */ /* 0x000e620000000a00 */
[----:B------:R-:W-:-:S06]  /*3430*/  DFMA R20, R20, R20, R20 ;  /* 0x000000141414722b */ /* 0x000fcc0000000014 */
[----:B----4-:R-:W-:Y:S02]  /*3440*/  DADD R28, R28, R32 ;  /* 0x000000001c1c7229 */ /* 0x010fe40000000020 */
[----:B------:R-:W-:-:S06]  /*3450*/  DFMA R20, R16, R20, R16 ;  /* 0x000000141014722b */ /* 0x000fcc0000000010 */
[----:B------:R-:W-:Y:S02]  /*3460*/  DADD R28, R28, R44 ;  /* 0x000000001c1c7229 */ /* 0x000fe4000000002c */
[----:B------:R-:W-:-:S06]  /*3470*/  DFMA R16, -R14, R20, 1 ;  /* 0x3ff000000e10742b */ /* 0x000fcc0000000114 */
[----:B------:R-:W-:Y:S02]  /*3480*/  DADD R28, R28, R46 ;  /* 0x000000001c1c7229 */ /* 0x000fe4000000002e */
[----:B-1----:R-:W-:Y:S02]  /*3490*/  DADD R18, -R18, UR4 ;  /* 0x0000000412127e29 */ /* 0x002fe40008000100 */
[----:B------:R-:W-:-:S04]  /*34a0*/  DFMA R16, R20, R16, R20 ;  /* 0x000000101410722b */ /* 0x000fc80000000014 */
[----:B------:R-:W-:-:S04]  /*34b0*/  DADD R28, R28, R34 ;  /* 0x000000001c1c7229 */ /* 0x000fc80000000022 */
[----:B------:R-:W-:-:S04]  /*34c0*/  DMUL R46, R18, R16 ;  /* 0x00000010122e7228 */ /* 0x000fc80000000000 */
[----:B------:R-:W-:-:S04]  /*34d0*/  DADD R28, R28, R48 ;  /* 0x000000001c1c7229 */ /* 0x000fc80000000030 */
[----:B------:R-:W-:-:S04]  /*34e0*/  DFMA R20, -R14, R46, R18 ;  /* 0x0000002e0e14722b */ /* 0x000fc80000000112 */
[----:B------:R-:W-:-:S04]  /*34f0*/  DADD R28, R28, R38 ;  /* 0x000000001c1c7229 */ /* 0x000fc80000000026 */
[----:B------:R-:W-:-:S04]  /*3500*/  DFMA R46, R16, R20, R46 ;  /* 0x00000014102e722b */ /* 0x000fc8000000002e */
[----:B------:R-:W-:Y:S01]  /*3510*/  DADD R12, R28, R12 ;  /* 0x000000001c0c7229 */ /* 0x000fe2000000000c */
[----:B------:R-:W-:-:S07]  /*3520*/  FSETP.GEU.AND P1, PT, |R19|, 6.5827683646048100446e-37, PT ;  /* 0x036000001300780b */ /* 0x000fce0003f2e200 */
[----:B------:R-:W-:Y:S01]  /*3530*/  DADD R36, R12, R36 ;  /* 0x000000000c247229 */ /* 0x000fe20000000024 */
[----:B------:R-:W-:-:S05]  /*3540*/  FFMA R12, RZ, R15, R47 ;  /* 0x0000000fff0c7223 */ /* 0x000fca000000002f */
[----:B------:R-:W-:Y:S02]  /*3550*/  FSETP.GT.AND P0, PT, |R12|, 1.469367938527859385e-39, PT ;  /* 0x001000000c00780b */ /* 0x000fe40003f04200 */
[----:B------:R-:W-:-:S11]  /*3560*/  DADD R12, R36, R10 ;  /* 0x00000000240c7229 */ /* 0x000fd6000000000a */
[----:B------:R-:W-:Y:S05]  /*3570*/  @P0 BRA P1, `(.L_x_13) ;  /* 0x0000000000200947 */ /* 0x000fea0000800000 */
[----:B------:R-:W-:Y:S01]  /*3580*/  IMAD.MOV.U32 R26, RZ, RZ, R18 ;  /* 0x000000ffff1a7224 */ /* 0x000fe200078e0012 */
[----:B------:R-:W-:Y:S01]  /*3590*/  MOV R48, 0x35e0 ;  /* 0x000035e000307802 */ /* 0x000fe20000000f00 */
[----:B------:R-:W-:Y:S02]  /*35a0*/  IMAD.MOV.U32 R27, RZ, RZ, R19 ;  /* 0x000000ffff1b7224 */ /* 0x000fe400078e0013 */
[----:B------:R-:W-:Y:S02]  /*35b0*/  IMAD.MOV.U32 R28, RZ, RZ, R14 ;  /* 0x000000ffff1c7224 */ /* 0x000fe400078e000e */
[----:B------:R-:W-:-:S07]  /*35c0*/  IMAD.MOV.U32 R29, RZ, RZ, R15 ;  /* 0x000000ffff1d7224 */ /* 0x000fce00078e000f */
[----:B------:R-:W-:Y:S05]  /*35d0*/  CALL.REL.NOINC `($__internal_0_$__cuda_sm20_div_rn_f64_full) ;  /* 0x0000002000f07944 */ /* 0x000fea0003c00000 */
[----:B------:R-:W-:Y:S02]  /*35e0*/  IMAD.MOV.U32 R46, RZ, RZ, R30 ;  /* 0x000000ffff2e7224 */ /* 0x000fe400078e001e */
[----:B------:R-:W-:-:S07]  /*35f0*/  IMAD.MOV.U32 R47, RZ, RZ, R31 ;  /* 0x000000ffff2f7224 */ /* 0x000fce00078e001f */
.L_x_13:
[----:B------:R-:W0:Y:S01]  /*3600*/  LDC.64 R10, c[0x0][0x3a0] ;  /* 0x0000e800ff0a7b82 */ /* 0x000e220000000a00 */
[----:B------:R-:W0:Y:S02]  /*3610*/  LDCU.64 UR4, c[0x0][0x398] ;  /* 0x00007300ff0477ac */ /* 0x000e240008000a00 */
[----:B0-----:R-:W-:-:S14]  /*3620*/  DSETP.LT.AND P0, PT, R10, UR4, PT ;  /* 0x000000040a007e2a */ /* 0x001fdc000bf01000 */
[----:B------:R-:W-:Y:S05]  /*3630*/  @!P0 BRA `(.L_x_14) ;  /* 0x0000002000c08947 */ /* 0x000fea0003800000 */
[----:B------:R-:W0:Y:S01]  /*3640*/  S2R R10, SR_TID.X ;  /* 0x00000000000a7919 */ /* 0x000e220000002100 */
[----:B------:R-:W-:Y:S01]  /*3650*/  DADD R44, -R46, UR4 ;  /* 0x000000042e2c7e29 */ /* 0x000fe20008000100 */
[----:B------:R-:W-:Y:S10]  /*3660*/  BSSY.RECONVERGENT B0, `(.L_x_14) ;  /* 0x000022d000007945 */ /* 0x000ff40003800200 */
.L_x_30:
[----:B------:R-:W-:Y:S01]  /*3670*/  SHF.R.U32.HI R14, RZ, 0x2, R5 ;  /* 0x00000002ff0e7819 */ /* 0x000fe20000011605 */
[----:B------:R-:W-:Y:S01]  /*3680*/  VIADD R4, R4, 0x587c5 ;  /* 0x000587c504047836 */ /* 0x000fe20000000000 */
[----:B------:R-:W-:Y:S01]  /*3690*/  BSSY.RECONVERGENT B1, `(.L_x_15) ;  /* 0x0000022000017945 */ /* 0x000fe20003800200 */
[----:B------:R-:W-:Y:S01]  /*36a0*/  IMAD.MOV.U32 R16, RZ, RZ, R6 ;  /* 0x000000ffff107224 */ /* 0x000fe200078e0006 */
[----:B------:R-:W-:Y:S01]  /*36b0*/  LOP3.LUT R14, R14, R5, RZ, 0x3c, !PT ;  /* 0x000000050e0e7212 */ /* 0x000fe200078e3cff */
[----:B------:R-:W-:Y:S02]  /*36c0*/  IMAD.SHL.U32 R5, R7, 0x10, RZ ;  /* 0x0000001007057824 */ /* 0x000fe400078e00ff */
[----:B------:R-:W-:Y:S02]  /*36d0*/  IMAD.MOV.U32 R17, RZ, RZ, R3 ;  /* 0x000000ffff117224 */ /* 0x000fe400078e0003 */
[----:B---3--:R-:W-:Y:S02]  /*36e0*/  IMAD.SHL.U32 R11, R14, 0x2, RZ ;  /* 0x000000020e0b7824 */ /* 0x008fe400078e00ff */
[----:B------:R-:W-:-:S02]  /*36f0*/  IMAD.MOV.U32 R24, RZ, RZ, R12 ;  /* 0x000000ffff187224 */ /* 0x000fc400078e000c */
[----:B------:R-:W-:Y:S01]  /*3700*/  IMAD.MOV.U32 R25, RZ, RZ, R13 ;  /* 0x000000ffff197224 */ /* 0x000fe200078e000d */
[----:B------:R-:W-:-:S04]  /*3710*/  LOP3.LUT R14, R14, R11, R5, 0x96, !PT ;  /* 0x0000000b0e0e7212 */ /* 0x000fc800078e9605 */
[----:B------:R-:W-:Y:S01]  /*3720*/  LOP3.LUT R15, R14, R7, RZ, 0x3c, !PT ;  /* 0x000000070e0f7212 */ /* 0x000fe200078e3cff */
[----:B------:R-:W-:-:S04]  /*3730*/  IMAD.MOV.U32 R14, RZ, RZ, R7 ;  /* 0x000000ffff0e7224 */ /* 0x000fc800078e0007 */
[----:B------:R-:W-:-:S04]  /*3740*/  IMAD.IADD R5, R15, 0x1, R4 ;  /* 0x000000010f057824 */ /* 0x000fc800078e0204 */
[----:B------:R-:W-:-:S05]  /*3750*/  IMAD.HI.U32 R11, R5, -0x72c234f7, RZ ;  /* 0x8d3dcb09050b7827 */ /* 0x000fca00078e00ff */
[----:B------:R-:W-:-:S05]  /*3760*/  SHF.R.U32.HI R18, RZ, 0x4, R11 ;  /* 0x00000004ff127819 */ /* 0x000fca000001160b */
[----:B------:R-:W-:-:S07]  /*3770*/  IMAD R23, R18, -0x1d, R5 ;  /* 0xffffffe312177824 */ /* 0x000fce00078e0205 */
.L_x_16:
[----:B------:R-:W-:Y:S01]  /*3780*/  SHF.R.U32.HI R3, RZ, 0x2, R2 ;  /* 0x00000002ff037819 */ /* 0x000fe20000011602 */
[----:B------:R-:W-:Y:S02]  /*3790*/  IMAD.MOV.U32 R18, RZ, RZ, R4 ;  /* 0x000000ffff127224 */ /* 0x000fe400078e0004 */
[----:B------:R-:W-:Y:S01]  /*37a0*/  VIADD R4, R4, 0x587c5 ;  /* 0x000587c504047836 */ /* 0x000fe20000000000 */
[----:B------:R-:W-:Y:S01]  /*37b0*/  LOP3.LUT R3, R3, R2, RZ, 0x3c, !PT ;  /* 0x0000000203037212 */ /* 0x000fe200078e3cff */
[----:B------:R-:W-:-:S04]  /*37c0*/  IMAD.SHL.U32 R2, R15, 0x10, RZ ;  /* 0x000000100f027824 */ /* 0x000fc800078e00ff */
[----:B------:R-:W-:-:S05]  /*37d0*/  IMAD.SHL.U32 R5, R3, 0x2, RZ ;  /* 0x0000000203057824 */ /* 0x000fca00078e00ff */
[----:B------:R-:W-:-:S04]  /*37e0*/  LOP3.LUT R2, R3, R5, R2, 0x96, !PT ;  /* 0x0000000503027212 */ /* 0x000fc800078e9602 */
[----:B------:R-:W-:-:S05]  /*37f0*/  LOP3.LUT R3, R2, R15, RZ, 0x3c, !PT ;  /* 0x0000000f02037212 */ /* 0x000fca00078e3cff */
[----:B------:R-:W-:-:S04]  /*3800*/  IMAD.IADD R2, R3, 0x1, R4 ;  /* 0x0000000103027824 */ /* 0x000fc800078e0204 */
[----:B------:R-:W-:-:S05]  /*3810*/  IMAD.HI.U32 R5, R2, -0x72c234f7, RZ ;  /* 0x8d3dcb0902057827 */ /* 0x000fca00078e00ff */
[----:B------:R-:W-:-:S05]  /*3820*/  SHF.R.U32.HI R5, RZ, 0x4, R5 ;  /* 0x00000004ff057819 */ /* 0x000fca0000011605 */
[----:B------:R-:W-:Y:S02]  /*3830*/  IMAD R5, R5, -0x1d, R2 ;  /* 0xffffffe305057824 */ /* 0x000fe400078e0202 */
[----:B------:R-:W-:Y:S02]  /*3840*/  IMAD.MOV.U32 R2, RZ, RZ, R17 ;  /* 0x000000ffff027224 */ /* 0x000fe400078e0011 */
[----:B------:R-:W-:Y:S01]  /*3850*/  IMAD.MOV.U32 R17, RZ, RZ, R16 ;  /* 0x000000ffff117224 */ /* 0x000fe200078e0010 */
[----:B------:R-:W-:Y:S01]  /*3860*/  ISETP.NE.AND P0, PT, R23, R5, PT ;  /* 0x000000051700720c */ /* 0x000fe20003f05270 */
[----:B------:R-:W-:Y:S02]  /*3870*/  IMAD.MOV.U32 R16, RZ, RZ, R14 ;  /* 0x000000ffff107224 */ /* 0x000fe400078e000e */
[----:B------:R-:W-:Y:S02]  /*3880*/  IMAD.MOV.U32 R14, RZ, RZ, R15 ;  /* 0x000000ffff0e7224 */ /* 0x000fe400078e000f */
[----:B------:R-:W-:-:S08]  /*3890*/  IMAD.MOV.U32 R15, RZ, RZ, R3 ;  /* 0x000000ffff0f7224 */ /* 0x000fd000078e0003 */
[----:B------:R-:W-:Y:S05]  /*38a0*/  @!P0 BRA `(.L_x_16) ;  /* 0xfffffffc00b48947 */ /* 0x000fea000383ffff */
[----:B------:R-:W-:Y:S05]  /*38b0*/  BSYNC.RECONVERGENT B1 ;  /* 0x0000000000017941 */ /* 0x000fea0003800200 */
.L_x_15:
[----:B------:R-:W1:Y:S01]  /*38c0*/  LDC.64 R42, c[0x0][0x3b8] ;  /* 0x0000ee00ff2a7b82 */ /* 0x000e620000000a00 */
[----:B------:R-:W-:-:S07]  /*38d0*/  IMAD R3, R8, 0x1d, RZ ;  /* 0x0000001d08037824 */ /* 0x000fce00078e02ff */
[----:B------:R-:W2:Y:S01]  /*38e0*/  LDC.64 R6, c[0x0][0x390] ;  /* 0x0000e400ff067b82 */ /* 0x000ea20000000a00 */
[----:B-1----:R-:W-:-:S04]  /*38f0*/  IMAD.WIDE R42, R3, 0x4, R42 ;  /* 0x00000004032a7825 */ /* 0x002fc800078e022a */
[----:B------:R-:W-:-:S04]  /*3900*/  IMAD.WIDE.U32 R20, R5, 0x4, R42 ;  /* 0x0000000405147825 */ /* 0x000fc800078e002a */
[----:B------:R-:W-:Y:S01]  /*3910*/  IMAD.WIDE.U32 R22, R23, 0x4, R42 ;  /* 0x0000000417167825 */ /* 0x000fe200078e002a */
[----:B------:R-:W3:Y:S04]  /*3920*/  LDG.E R5, desc[UR8][R20.64] ;  /* 0x0000000814057981 */ /* 0x000ee8000c1e1900 */
[----:B------:R-:W4:Y:S04]  /*3930*/  LDG.E R11, desc[UR8][R22.64] ;  /* 0x00000008160b7981 */ /* 0x000f28000c1e1900 */
[----:B---3--:R1:W-:Y:S04]  /*3940*/  STG.E desc[UR8][R22.64], R5 ;  /* 0x0000000516007986 */ /* 0x0083e8000c101908 */
[----:B----4-:R3:W-:Y:S04]  /*3950*/  STG.E desc[UR8][R20.64], R11 ;  /* 0x0000000b14007986 */ /* 0x0107e8000c101908 */
[----:B------:R-:W4:Y:S04]  /*3960*/  LDG.E R3, desc[UR8][R42.64] ;  /* 0x000000082a037981 */ /* 0x000f28000c1e1900 */
[----:B------:R-:W4:Y:S04]  /*3970*/  LDG.E R26, desc[UR8][R42.64+0x4] ;  /* 0x000004082a1a7981 */ /* 0x000f28000c1e1900 */
[----:B------:R-:W5:Y:S04]  /*3980*/  LDG.E R19, desc[UR8][R42.64+0x8] ;  /* 0x000008082a137981 */ /* 0x000f68000c1e1900 */
[----:B------:R-:W3:Y:S04]  /*3990*/  LDG.E R34, desc[UR8][R42.64+0xc] ;  /* 0x00000c082a227981 */ /* 0x000ee8000c1e1900 */
[----:B------:R-:W3:Y:S04]  /*39a0*/  LDG.E R33, desc[UR8][R42.64+0x10] ;  /* 0x000010082a217981 */ /* 0x000ee8000c1e1900 */
[----:B------:R-:W3:Y:S04]  /*39b0*/  LDG.E R36, desc[UR8][R42.64+0x14] ;  /* 0x000014082a247981 */ /* 0x000ee8000c1e1900 */
[----:B-1----:R-:W3:Y:S04]  /*39c0*/  LDG.E R5, desc[UR8][R42.64+0x18] ;  /* 0x000018082a057981 */ /* 0x002ee8000c1e1900 */
[----:B------:R-:W3:Y:S04]  /*39d0*/  LDG.E R32, desc[UR8][R42.64+0x1c] ;  /* 0x00001c082a207981 */ /* 0x000ee8000c1e1900 */
[----:B------:R-:W3:Y:S04]  /*39e0*/  LDG.E R35, desc[UR8][R42.64+0x28] ;  /* 0x000028082a237981 */ /* 0x000ee8000c1e1900 */
[----:B------:R-:W3:Y:S01]  /*39f0*/  LDG.E R48, desc[UR8][R42.64+0x2c] ;  /* 0x00002c082a307981 */ /* 0x000ee2000c1e1900 */
[----:B----4-:R-:W-:-:S04]  /*3a00*/  IMAD R31, R3, 0x1d, R26 ;  /* 0x0000001d031f7824 */ /* 0x010fc800078e021a */
[----:B--2---:R-:W-:-:S04]  /*3a10*/  IMAD.WIDE R30, R31, 0x8, R6 ;  /* 0x000000081f1e7825 */ /* 0x004fc800078e0206 */
[----:B-----5:R-:W-:Y:S02]  /*3a20*/  IMAD R29, R26, 0x1d, R19 ;  /* 0x0000001d1a1d7824 */ /* 0x020fe400078e0213 */
[----:B------:R-:W2:Y:S02]  /*3a30*/  LDG.E.64 R30, desc[UR8][R30.64] ;  /* 0x000000081e1e7981 */ /* 0x000ea4000c1e1b00 */
[----:B------:R-:W-:-:S04]  /*3a40*/  IMAD.WIDE R28, R29, 0x8, R6 ;  /* 0x000000081d1c7825 */ /* 0x000fc800078e0206 */
[----:B---3--:R-:W-:Y:S02]  /*3a50*/  IMAD R27, R19, 0x1d, R34 ;  /* 0x0000001d131b7824 */ /* 0x008fe400078e0222 */
[----:B------:R-:W3:Y:S02]  /*3a60*/  LDG.E.64 R28, desc[UR8][R28.64] ;  /* 0x000000081c1c7981 */ /* 0x000ee4000c1e1b00 */
[----:B------:R-:W-:Y:S02]  /*3a70*/  IMAD.WIDE R26, R27, 0x8, R6 ;  /* 0x000000081b1a7825 */ /* 0x000fe400078e0206 */
[----:B------:R-:W4:Y:S02]  /*3a80*/  LDG.E R19, desc[UR8][R42.64+0x20] ;  /* 0x000020082a137981 */ /* 0x000f24000c1e1900 */
[----:B------:R-:W-:Y:S02]  /*3a90*/  IMAD R53, R34, 0x1d, R33 ;  /* 0x0000001d22357824 */ /* 0x000fe400078e0221 */
[----:B------:R-:W5:Y:S02]  /*3aa0*/  LDG.E.64 R26, desc[UR8][R26.64] ;  /* 0x000000081a1a7981 */ /* 0x000f64000c1e1b00 */
[----:B------:R-:W-:-:S02]  /*3ab0*/  IMAD.WIDE R52, R53, 0x8, R6 ;  /* 0x0000000835347825 */ /* 0x000fc400078e0206 */
[----:B------:R-:W4:Y:S04]  /*3ac0*/  LDG.E R34, desc[UR8][R42.64+0x24] ;  /* 0x000024082a227981 */ /* 0x000f28000c1e1900 */
[----:B------:R-:W4:Y:S01]  /*3ad0*/  LDG.E.64 R52, desc[UR8][R52.64] ;  /* 0x0000000834347981 */ /* 0x000f22000c1e1b00 */
[----:B------:R-:W-:Y:S02]  /*3ae0*/  IMAD R39, R33, 0x1d, R36 ;  /* 0x0000001d21277824 */ /* 0x000fe400078e0224 */
[----:B------:R-:W-:Y:S01]  /*3af0*/  IMAD R37, R36, 0x1d, R5 ;  /* 0x0000001d24257824 */ /* 0x000fe200078e0205 */
[----:B------:R-:W4:Y:S01]  /*3b00*/  LDG.E R33, desc[UR8][R42.64+0x38] ;  /* 0x000038082a217981 */ /* 0x000f22000c1e1900 */
[----:B------:R-:W-:-:S04]  /*3b10*/  IMAD.WIDE R38, R39, 0x8, R6 ;  /* 0x0000000827267825 */ /* 0x000fc800078e0206 */
[----:B------:R-:W-:Y:S02]  /*3b20*/  IMAD.WIDE R36, R37, 0x8, R6 ;  /* 0x0000000825247825 */ /* 0x000fe400078e0206 */
[----:B------:R-:W4:Y:S04]  /*3b30*/  LDG.E.64 R38, desc[UR8][R38.64] ;  /* 0x0000000826267981 */ /* 0x000f28000c1e1b00 */
[----:B------:R-:W4:Y:S01]  /*3b40*/  LDG.E.64 R36, desc[UR8][R36.64] ;  /* 0x0000000824247981 */ /* 0x000f22000c1e1b00 */
[----:B--2---:R-:W-:-:S08]  /*3b50*/  DADD R30, RZ, R30 ;  /* 0x00000000ff1e7229 */ /* 0x004fd0000000001e */
[----:B---3--:R-:W-:Y:S01]  /*3b60*/  DADD R28, R30, R28 ;  /* 0x000000001e1c7229 */ /* 0x008fe2000000001c */
[----:B------:R-:W-:-:S04]  /*3b70*/  IMAD R31, R5, 0x1d, R32 ;  /* 0x0000001d051f7824 */ /* 0x000fc800078e0220 */
[----:B------:R-:W-:-:S03]  /*3b80*/  IMAD.WIDE R30, R31, 0x8, R6 ;  /* 0x000000081f1e7825 */ /* 0x000fc600078e0206 */
[----:B-----5:R-:W-:Y:S01]  /*3b90*/  DADD R26, R28, R26 ;  /* 0x000000001c1a7229 */ /* 0x020fe2000000001a */
[----:B----4-:R-:W-:Y:S02]  /*3ba0*/  IMAD R5, R32, 0x1d, R19 ;  /* 0x0000001d20057824 */ /* 0x010fe400078e0213 */
[----:B------:R-:W2:Y:S05]  /*3bb0*/  LDG.E.64 R30, desc[UR8][R30.64] ;  /* 0x000000081e1e7981 */ /* 0x000eaa000c1e1b00 */
[----:B------:R-:W-:Y:S01]  /*3bc0*/  DADD R52, R26, R52 ;  /* 0x000000001a347229 */ /* 0x000fe20000000034 */
[----:B------:R-:W-:Y:S01]  /*3bd0*/  IMAD R29, R19, 0x1d, R34 ;  /* 0x0000001d131d7824 */ /* 0x000fe200078e0222 */
[----:B------:R-:W3:Y:S01]  /*3be0*/  LDG.E R32, desc[UR8][R42.64+0x34] ;  /* 0x000034082a207981 */ /* 0x000ee2000c1e1900 */
[----:B------:R-:W-:-:S03]  /*3bf0*/  IMAD.WIDE R26, R5, 0x8, R6 ;  /* 0x00000008051a7825 */ /* 0x000fc600078e0206 */
[----:B------:R-:W4:Y:S04]  /*3c00*/  LDG.E R5, desc[UR8][R42.64+0x30] ;  /* 0x000030082a057981 */ /* 0x000f28000c1e1900 */
[----:B------:R-:W5:Y:S01]  /*3c10*/  LDG.E.64 R26, desc[UR8][R26.64] ;  /* 0x000000081a1a7981 */ /* 0x000f62000c1e1b00 */
[----:B------:R-:W-:-:S03]  /*3c20*/  IMAD.WIDE R28, R29, 0x8, R6 ;  /* 0x000000081d1c7825 */ /* 0x000fc600078e0206 */
[----:B------:R-:W3:Y:S04]  /*3c30*/  LDG.E R19, desc[UR8][R42.64+0x40] ;  /* 0x000040082a137981 */ /* 0x000ee8000c1e1900 */
[----:B------:R-:W3:Y:S01]  /*3c40*/  LDG.E.64 R28, desc[UR8][R28.64] ;  /* 0x000000081c1c7981 */ /* 0x000ee2000c1e1b00 */
[----:B------:R-:W-:-:S03]  /*3c50*/  IMAD R51, R34, 0x1d, R35 ;  /* 0x0000001d22337824 */ /* 0x000fc600078e0223 */
[----:B------:R-:W3:Y:S01]  /*3c60*/  LDG.E R34, desc[UR8][R42.64+0x3c] ;  /* 0x00003c082a227981 */ /* 0x000ee2000c1e1900 */
[----:B------:R-:W-:-:S06]  /*3c70*/  IMAD.WIDE R50, R51, 0x8, R6 ;  /* 0x0000000833327825 */ /* 0x000fcc00078e0206 */
[----:B------:R-:W3:Y:S01]  /*3c80*/  LDG.E.64 R50, desc[UR8][R50.64] ;  /* 0x0000000832327981 */ /* 0x000ee2000c1e1b00 */
[----:B------:R-:W-:-:S03]  /*3c90*/  DADD R38, R52, R38 ;  /* 0x0000000034267229 */ /* 0x000fc60000000026 */
[----:B------:R-:W3:Y:S05]  /*3ca0*/  LDG.E R52, desc[UR8][R42.64+0x54] ;  /* 0x000054082a347981 */ /* 0x000eea000c1e1900 */
[----:B------:R-:W-:Y:S02]  /*3cb0*/  DADD R36, R38, R36 ;  /* 0x0000000026247229 */ /* 0x000fe40000000024 */
[----:B------:R-:W3:Y:S04]  /*3cc0*/  LDG.E R38, desc[UR8][R42.64+0x44] ;  /* 0x000044082a267981 */ /* 0x000ee8000c1e1900 */
[----:B------:R-:W3:Y:S02]  /*3cd0*/  LDG.E R39, desc[UR8][R42.64+0x50] ;  /* 0x000050082a277981 */ /* 0x000ee4000c1e1900 */
[----:B--2---:R-:W-:Y:S01]  /*3ce0*/  DADD R30, R36, R30 ;  /* 0x00000000241e7229 */ /* 0x004fe2000000001e */
[----:B------:R-:W-:-:S04]  /*3cf0*/  IMAD R37, R35, 0x1d, R48 ;  /* 0x0000001d23257824 */ /* 0x000fc800078e0230 */
[----:B------:R-:W-:-:S04]  /*3d00*/  IMAD.WIDE R36, R37, 0x8, R6 ;  /* 0x0000000825247825 */ /* 0x000fc800078e0206 */
[----:B----4-:R-:W-:Y:S02]  /*3d10*/  IMAD R35, R48, 0x1d, R5 ;  /* 0x0000001d30237824 */ /* 0x010fe400078e0205 */
[----:B------:R-:W2:Y:S01]  /*3d20*/  LDG.E.64 R36, desc[UR8][R36.64] ;  /* 0x0000000824247981 */ /* 0x000ea2000c1e1b00 */
[----:B-----5:R-:W-:Y:S01]  /*3d30*/  DADD R30, R30, R26 ;  /* 0x000000001e1e7229 */ /* 0x020fe2000000001a */
[----:B------:R-:W-:-:S04]  /*3d40*/  IMAD.WIDE R26, R35, 0x8, R6 ;  /* 0x00000008231a7825 */ /* 0x000fc800078e0206 */
[----:B---3--:R-:W-:Y:S02]  /*3d50*/  IMAD R5, R5, 0x1d, R32 ;  /* 0x0000001d05057824 */ /* 0x008fe400078e0220 */
[----:B------:R-:W3:Y:S01]  /*3d60*/  LDG.E.64 R26, desc[UR8][R26.64] ;  /* 0x000000081a1a7981 */ /* 0x000ee2000c1e1b00 */
[----:B------:R-:W-:Y:S01]  /*3d70*/  DADD R30, R30, R28 ;  /* 0x000000001e1e7229 */ /* 0x000fe2000000001c */
[----:B------:R-:W-:Y:S02]  /*3d80*/  IMAD.WIDE R28, R5, 0x8, R6 ;  /* 0x00000008051c7825 */ /* 0x000fe400078e0206 */
[----:B------:R-:W4:Y:S04]  /*3d90*/  LDG.E R5, desc[UR8][R42.64+0x48] ;  /* 0x000048082a057981 */ /* 0x000f28000c1e1900 */
[----:B------:R-:W5:Y:S01]  /*3da0*/  LDG.E.64 R28, desc[UR8][R28.64] ;  /* 0x000000081c1c7981 */ /* 0x000f62000c1e1b00 */
[----:B------:R-:W-:Y:S01]  /*3db0*/  IMAD R35, R32, 0x1d, R33 ;  /* 0x0000001d20237824 */ /* 0x000fe200078e0221 */
[----:B------:R-:W-:-:S02]  /*3dc0*/  DADD R50, R30, R50 ;  /* 0x000000001e327229 */ /* 0x000fc40000000032 */
[----:B------:R-:W5:Y:S01]  /*3dd0*/  LDG.E R32, desc[UR8][R42.64+0x4c] ;  /* 0x00004c082a207981 */ /* 0x000f62000c1e1900 */
[----:B------:R-:W-:-:S06]  /*3de0*/  IMAD.WIDE R30, R35, 0x8, R6 ;  /* 0x00000008231e7825 */ /* 0x000fcc00078e0206 */
[----:B------:R-:W5:Y:S01]  /*3df0*/  LDG.E.64 R30, desc[UR8][R30.64] ;  /* 0x000000081e1e7981 */ /* 0x000f62000c1e1b00 */
[----:B------:R-:W-:-:S04]  /*3e00*/  IMAD R49, R33, 0x1d, R34 ;  /* 0x0000001d21317824 */ /* 0x000fc800078e0222 */
[----:B------:R-:W-:-:S04]  /*3e10*/  IMAD.WIDE R48, R49, 0x8, R6 ;  /* 0x0000000831307825 */ /* 0x000fc800078e0206 */
[----:B------:R-:W-:Y:S02]  /*3e20*/  IMAD R35, R34, 0x1d, R19 ;  /* 0x0000001d22237824 */ /* 0x000fe400078e0213 */
[----:B------:R-:W5:Y:S02]  /*3e30*/  LDG.E.64 R48, desc[UR8][R48.64] ;  /* 0x0000000830307981 */ /* 0x000f64000c1e1b00 */
[----:B------:R-:W-:-:S06]  /*3e40*/  IMAD.WIDE R34, R35, 0x8, R6 ;  /* 0x0000000823227825 */ /* 0x000fcc00078e0206 */
[----:B------:R-:W5:Y:S01]  /*3e50*/  LDG.E.64 R34, desc[UR8][R34.64] ;  /* 0x0000000822227981 */ /* 0x000f62000c1e1b00 */
[----:B--2---:R-:W-:-:S08]  /*3e60*/  DADD R36, R50, R36 ;  /* 0x0000000032247229 */ /* 0x004fd00000000024 */
[----:B---3--:R-:W-:Y:S01]  /*3e70*/  DADD R36, R36, R26 ;  /* 0x0000000024247229 */ /* 0x008fe2000000001a */
[----:B------:R-:W-:-:S04]  /*3e80*/  IMAD R27, R19, 0x1d, R38 ;  /* 0x0000001d131b7824 */ /* 0x000fc800078e0226 */
[----:B------:R-:W-:-:S04]  /*3e90*/  IMAD.WIDE R26, R27, 0x8, R6 ;  /* 0x000000081b1a7825 */ /* 0x000fc800078e0206 */
[----:B----4-:R-:W-:Y:S01]  /*3ea0*/  IMAD R19, R38, 0x1d, R5 ;  /* 0x0000001d26137824 */ /* 0x010fe200078e0205 */
[----:B-----5:R-:W-:Y:S01]  /*3eb0*/  DADD R36, R36, R28 ;  /* 0x0000000024247229 */ /* 0x020fe2000000001c */
[----:B------:R-:W2:Y:S02]  /*3ec0*/  LDG.E.64 R26, desc[UR8][R26.64] ;  /* 0x000000081a1a7981 */ /* 0x000ea4000c1e1b00 */
[----:B------:R-:W-:Y:S02]  /*3ed0*/  IMAD.WIDE R28, R19, 0x8, R6 ;  /* 0x00000008131c7825 */ /* 0x000fe400078e0206 */
[----:B------:R-:W3:Y:S04]  /*3ee0*/  LDG.E R38, desc[UR8][R42.64+0x5c] ;  /* 0x00005c082a267981 */ /* 0x000ee8000c1e1900 */
[----:B------:R-:W4:Y:S01]  /*3ef0*/  LDG.E.64 R28, desc[UR8][R28.64] ;  /* 0x000000081c1c7981 */ /* 0x000f22000c1e1b00 */
[----:B------:R-:W-:Y:S01]  /*3f00*/  IMAD R5, R5, 0x1d, R32 ;  /* 0x0000001d05057824 */ /* 0x000fe200078e0220 */
[----:B------:R-:W-:-:S02]  /*3f10*/  DADD R50, R36, R30 ;  /* 0x0000000024327229 */ /* 0x000fc4000000001e */
[----:B------:R-:W5:Y:S01]  /*3f20*/  LDG.E R37, desc[UR8][R42.64+0x58] ;  /* 0x000058082a257981 */ /* 0x000f62000c1e1900 */
[----:B------:R-:W-:-:S03]  /*3f30*/  IMAD.WIDE R30, R5, 0x8, R6 ;  /* 0x00000008051e7825 */ /* 0x000fc600078e0206 */
[----:B------:R-:W3:Y:S01]  /*3f40*/  LDG.E R36, desc[UR8][R42.64+0x60] ;  /* 0x000060082a247981 */ /* 0x000ee2000c1e1900 */
[----:B------:R-:W-:-:S03]  /*3f50*/  IMAD R33, R32, 0x1d, R39 ;  /* 0x0000001d20217824 */ /* 0x000fc600078e0227 */
[----:B------:R-:W3:Y:S01]  /*3f60*/  LDG.E.64 R30, desc[UR8][R30.64] ;  /* 0x000000081e1e7981 */ /* 0x000ee2000c1e1b00 */
[----:B------:R-:W-:Y:S01]  /*3f70*/  IMAD.WIDE R32, R33, 0x8, R6 ;  /* 0x0000000821207825 */ /* 0x000fe200078e0206 */
[----:B------:R-:W-:Y:S02]  /*3f80*/  DADD R48, R50, R48 ;  /* 0x0000000032307229 */ /* 0x000fe40000000030 */
[----:B------:R-:W3:Y:S04]  /*3f90*/  LDG.E R19, desc[UR8][R42.64+0x64] ;  /* 0x000064082a137981 */ /* 0x000ee8000c1e1900 */
[----:B------:R-:W3:Y:S02]  /*3fa0*/  LDG.E.64 R32, desc[UR8][R32.64] ;  /* 0x0000000820207981 */ /* 0x000ee4000c1e1b00 */
[----:B------:R-:W-:-:S02]  /*3fb0*/  DADD R34, R48, R34 ;  /* 0x0000000030227229 */ /* 0x000fc40000000022 */
[----:B------:R-:W3:Y:S04]  /*3fc0*/  LDG.E R48, desc[UR8][R42.64+0x68] ;  /* 0x000068082a307981 */ /* 0x000ee8000c1e1900 */
[----:B------:R-:W3:Y:S04]  /*3fd0*/  LDG.E R5, desc[UR8][R42.64+0x6c] ;  /* 0x00006c082a057981 */ /* 0x000ee8000c1e1900 */
[----:B------:R-:W3:Y:S01]  /*3fe0*/  LDG.E R50, desc[UR8][R42.64+0x70] ;  /* 0x000070082a327981 */ /* 0x000ee2000c1e1900 */
[----:B--2---:R-:W-:-:S08]  /*3ff0*/  DADD R26, R34, R26 ;  /* 0x00000000221a7229 */ /* 0x004fd0000000001a */
[----:B----4-:R-:W-:Y:S01]  /*4000*/  DADD R26, R26, R28 ;  /* 0x000000001a1a7229 */ /* 0x010fe2000000001c */
[----:B------:R-:W-:-:S04]  /*4010*/  IMAD R29, R39, 0x1d, R52 ;  /* 0x0000001d271d7824 */ /* 0x000fc800078e0234 */
[----:B------:R-:W-:-:S04]  /*4020*/  IMAD.WIDE R28, R29, 0x8, R6 ;  /* 0x000000081d1c7825 */ /* 0x000fc800078e0206 */
[----:B-----5:R-:W-:Y:S02]  /*4030*/  IMAD R35, R52, 0x1d, R37 ;  /* 0x0000001d34237824 */ /* 0x020fe400078e0225 */
[----:B------:R-:W2:Y:S02]  /*4040*/  LDG.E.64 R28, desc[UR8][R28.64] ;  /* 0x000000081c1c7981 */ /* 0x000ea4000c1e1b00 */
[----:B------:R-:W-:Y:S01]  /*4050*/  IMAD.WIDE R34, R35, 0x8, R6 ;  /* 0x0000000823227825 */ /* 0x000fe200078e0206 */
[----:B---3--:R-:W-:-:S03]  /*4060*/  DADD R26, R26, R30 ;  /* 0x000000001a1a7229 */ /* 0x008fc6000000001e */
[----:B------:R-:W-:Y:S02]  /*4070*/  IMAD R31, R37, 0x1d, R38 ;  /* 0x0000001d251f7824 */ /* 0x000fe400078e0226 */
[----:B------:R-:W3:Y:S02]  /*4080*/  LDG.E.64 R34, desc[UR8][R34.64] ;  /* 0x0000000822227981 */ /* 0x000ee4000c1e1b00 */
[----:B------:R-:W-:Y:S01]  /*4090*/  IMAD.WIDE R30, R31, 0x8, R6 ;  /* 0x000000081f1e7825 */ /* 0x000fe200078e0206 */
[----:B------:R-:W-:-:S03]  /*40a0*/  DADD R26, R26, R32 ;  /* 0x000000001a1a7229 */ /* 0x000fc60000000020 */
[----:B------:R-:W-:Y:S02]  /*40b0*/  IMAD R37, R38, 0x1d, R36 ;  /* 0x0000001d26257824 */ /* 0x000fe400078e0224 */
[----:B------:R-:W4:Y:S02]  /*40c0*/  LDG.E.64 R30, desc[UR8][R30.64] ;  /* 0x000000081e1e7981 */ /* 0x000f24000c1e1b00 */
[----:B------:R-:W-:-:S04]  /*40d0*/  IMAD.WIDE R32, R37, 0x8, R6 ;  /* 0x0000000825207825 */ /* 0x000fc800078e0206 */
[----:B------:R-:W-:Y:S02]  /*40e0*/  IMAD R39, R36, 0x1d, R19 ;  /* 0x0000001d24277824 */ /* 0x000fe400078e0213 */
[----:B------:R-:W5:Y:S02]  /*40f0*/  LDG.E.64 R32, desc[UR8][R32.64] ;  /* 0x0000000820207981 */ /* 0x000f64000c1e1b00 */
[----:B------:R-:W-:-:S04]  /*4100*/  IMAD.WIDE R38, R39, 0x8, R6 ;  /* 0x0000000827267825 */ /* 0x000fc800078e0206 */
[----:B------:R-:W-:Y:S02]  /*4110*/  IMAD R37, R19, 0x1d, R48 ;  /* 0x0000001d13257824 */ /* 0x000fe400078e0230 */
[----:B------:R-:W5:Y:S02]  /*4120*/  LDG.E.64 R38, desc[UR8][R38.64] ;  /* 0x0000000826267981 */ /* 0x000f64000c1e1b00 */
[----:B------:R-:W-:-:S04]  /*4130*/  IMAD.WIDE R36, R37, 0x8, R6 ;  /* 0x0000000825247825 */ /* 0x000fc800078e0206 */
[----:B------:R-:W-:Y:S02]  /*4140*/  IMAD R51, R48, 0x1d, R5 ;  /* 0x0000001d30337824 */ /* 0x000fe400078e0205 */
[----:B------:R-:W5:Y:S01]  /*4150*/  LDG.E.64 R36, desc[UR8][R36.64] ;  /* 0x0000000824247981 */ /* 0x000f62000c1e1b00 */
[----:B------:R-:W-:Y:S02]  /*4160*/  IMAD R49, R5, 0x1d, R50 ;  /* 0x0000001d05317824 */ /* 0x000fe400078e0232 */
[----:B------:R-:W-:Y:S02]  /*4170*/  IMAD R3, R50, 0x1d, R3 ;  /* 0x0000001d32037824 */ /* 0x000fe400078e0203 */
[----:B------:R-:W-:-:S04]  /*4180*/  IMAD.WIDE R50, R51, 0x8, R6 ;  /* 0x0000000833327825 */ /* 0x000fc800078e0206 */
[--C-:B------:R-:W-:Y:S02]  /*4190*/  IMAD.WIDE R48, R49, 0x8, R6.reuse ;  /* 0x0000000831307825 */ /* 0x100fe400078e0206 */
[----:B------:R-:W5:Y:S02]  /*41a0*/  LDG.E.64 R50, desc[UR8][R50.64] ;  /* 0x0000000832327981 */ /* 0x000f64000c1e1b00 */
[----:B------:R-:W-:Y:S02]  /*41b0*/  IMAD.WIDE R6, R3, 0x8, R6 ;  /* 0x0000000803067825 */ /* 0x000fe400078e0206 */
[----:B------:R-:W5:Y:S04]  /*41c0*/  LDG.E.64 R48, desc[UR8][R48.64] ;  /* 0x0000000830307981 */ /* 0x000f68000c1e1b00 */
[----:B------:R-:W5:Y:S01]  /*41d0*/  LDG.E.64 R6, desc[UR8][R6.64] ;  /* 0x0000000806067981 */ /* 0x000f62000c1e1b00 */
[----:B------:R-:W-:Y:S01]  /*41e0*/  BSSY.RECONVERGENT B1, `(.L_x_17) ;  /* 0x000007c000017945 */ /* 0x000fe20003800200 */
[----:B------:R-:W-:-:S02]  /*41f0*/  IMAD.MOV.U32 R5, RZ, RZ, R2 ;  /* 0x000000ffff057224 */ /* 0x000fc400078e0002 */
[----:B------:R-:W-:Y:S02]  /*4200*/  IMAD.MOV.U32 R3, RZ, RZ, R16 ;  /* 0x000000ffff037224 */ /* 0x000fe400078e0010 */
[----:B------:R-:W-:Y:S01]  /*4210*/  IMAD.MOV.U32 R2, RZ, RZ, R17 ;  /* 0x000000ffff027224 */ /* 0x000fe200078e0011 */
[----:B--2---:R-:W-:-:S08]  /*4220*/  DADD R26, R26, R28 ;  /* 0x000000001a1a7229 */ /* 0x004fd0000000001c */
[----:B---3--:R-:W-:-:S08]  /*4230*/  DADD R26, R26, R34 ;  /* 0x000000001a1a7229 */ /* 0x008fd00000000022 */
[----:B----4-:R-:W-:-:S08]  /*4240*/  DADD R26, R26, R30 ;  /* 0x000000001a1a7229 */ /* 0x010fd0000000001e */
[----:B-----5:R-:W-:-:S08]  /*4250*/  DADD R26, R26, R32 ;  /* 0x000000001a1a7229 */ /* 0x020fd00000000020 */
[----:B------:R-:W-:-:S08]  /*4260*/  DADD R26, R26, R38 ;  /* 0x000000001a1a7229 */ /* 0x000fd00000000026 */
[----:B------:R-:W-:-:S08]  /*4270*/  DADD R26, R26, R36 ;  /* 0x000000001a1a7229 */ /* 0x000fd00000000024 */
[----:B------:R-:W-:-:S08]  /*4280*/  DADD R26, R26, R50 ;  /* 0x000000001a1a7229 */ /* 0x000fd00000000032 */
[----:B------:R-:W-:-:S08]  /*4290*/  DADD R26, R26, R48 ;  /* 0x000000001a1a7229 */ /* 0x000fd00000000030 */
[----:B------:R-:W-:-:S08]  /*42a0*/  DADD R28, R26, R6 ;  /* 0x000000001a1c7229 */ /* 0x000fd00000000006 */
[----:B------:R-:W-:-:S08]  /*42b0*/  DADD R26, R28, -R12 ;  /* 0x000000001c1a7229 */ /* 0x000fd0000000080c */
[----:B------:R-:W-:Y:S01]  /*42c0*/  DSETP.GEU.AND P0, PT, R26, RZ, PT ;  /* 0x000000ff1a00722a */ /* 0x000fe20003f0e000 */
[----:B------:R-:W-:Y:S02]  /*42d0*/  IMAD.MOV.U32 R7, RZ, RZ, R15 ;  /* 0x000000ffff077224 */ /* 0x000fe400078e000f */
[----:B------:R-:W-:Y:S02]  /*42e0*/  IMAD.MOV.U32 R6, RZ, RZ, R14 ;  /* 0x000000ffff067224 */ /* 0x000fe400078e000e */
[----:B------:R-:W-:Y:S02]  /*42f0*/  IMAD.MOV.U32 R12, RZ, RZ, R28 ;  /* 0x000000ffff0c7224 */ /* 0x000fe400078e001c */
[----:B------:R-:W-:-:S07]  /*4300*/  IMAD.MOV.U32 R13, RZ, RZ, R29 ;  /* 0x000000ffff0d7224 */ /* 0x000fce00078e001d */
[----:B------:R-:W-:Y:S05]  /*4310*/  @!P0 BRA `(.L_x_18) ;  /* 0x0000000400a08947 */ /* 0x000fea0003800000 */
[----:B------:R-:W1:Y:S01]  /*4320*/  MUFU.RCP64H R3, R41 ;  /* 0x0000002900037308 */ /* 0x000e620000001800 */
[----:B------:R-:W-:Y:S01]  /*4330*/  IMAD.MOV.U32 R2, RZ, RZ, 0x1 ;  /* 0x00000001ff027424 */ /* 0x000fe200078e00ff */
[----:B------:R-:W-:Y:S05]  /*4340*/  BSSY.RECONVERGENT B2, `(.L_x_19) ;  /* 0x0000014000027945 */ /* 0x000fea0003800200 */
[----:B-1----:R-:W-:-:S08]  /*4350*/  DFMA R6, R2, -R40, 1 ;  /* 0x3ff000000206742b */ /* 0x002fd00000000828 */
[----:B------:R-:W-:-:S08]  /*4360*/  DFMA R6, R6, R6, R6 ;  /* 0x000000060606722b */ /* 0x000fd00000000006 */
[----:B------:R-:W-:-:S08]  /*4370*/  DFMA R6, R2, R6, R2 ;  /* 0x000000060206722b */ /* 0x000fd00000000002 */
[----:B------:R-:W-:-:S08]  /*4380*/  DFMA R2, R6, -R40, 1 ;  /* 0x3ff000000602742b */ /* 0x000fd00000000828 */
[----:B------:R-:W-:-:S08]  /*4390*/  DFMA R2, R6, R2, R6 ;  /* 0x000000020602722b */ /* 0x000fd00000000006 */
[----:B------:R-:W-:-:S08]  /*43a0*/  DMUL R6, R26, -R2 ;  /* 0x800000021a067228 */ /* 0x000fd00000000000 */
[--C-:B------:R-:W-:Y:S02]  /*43b0*/  DFMA R28, R6, -R40, -R26.reuse ;  /* 0x80000028061c722b */ /* 0x100fe4000000081a */
[----:B------:R-:W-:-:S06]  /*43c0*/  DADD R26, -RZ, -R26 ;  /* 0x00000000ff1a7229 */ /* 0x000fcc000000091a */
[----:B------:R-:W-:-:S04]  /*43d0*/  DFMA R2, R2, R28, R6 ;  /* 0x0000001c0202722b */ /* 0x000fc80000000006 */
[----:B------:R-:W-:-:S06]  /*43e0*/  FSETP.GEU.AND P1, PT, |R27|, 6.5827683646048100446e-37, PT ;  /* 0x036000001b00780b */ /* 0x000fcc0003f2e200 */
[----:B------:R-:W-:-:S05]  /*43f0*/  FFMA R4, RZ, R41, R3 ;  /* 0x00000029ff047223 */ /* 0x000fca0000000003 */
[----:B------:R-:W-:-:S13]  /*4400*/  FSETP.GT.AND P0, PT, |R4|, 1.469367938527859385e-39, PT ;  /* 0x001000000400780b */ /* 0x000fda0003f04200 */
[----:B------:R-:W-:Y:S05]  /*4410*/  @P0 BRA P1, `(.L_x_20) ;  /* 0x0000000000180947 */ /* 0x000fea0000800000 */
[----:B------:R-:W-:Y:S01]  /*4420*/  IMAD.MOV.U32 R28, RZ, RZ, R40 ;  /* 0x000000ffff1c7224 */ /* 0x000fe200078e0028 */
[----:B------:R-:W-:Y:S01]  /*4430*/  MOV R48, 0x4460 ;  /* 0x0000446000307802 */ /* 0x000fe20000000f00 */
[----:B------:R-:W-:-:S07]  /*4440*/  IMAD.MOV.U32 R29, RZ, RZ, R41 ;  /* 0x000000ffff1d7224 */ /* 0x000fce00078e0029 */
[----:B0-----:R-:W-:Y:S05]  /*4450*/  CALL.REL.NOINC `($__internal_0_$__cuda_sm20_div_rn_f64_full) ;  /* 0x0000001400507944 */ /* 0x001fea0003c00000 */
[----:B------:R-:W-:Y:S02]  /*4460*/  IMAD.MOV.U32 R2, RZ, RZ, R30 ;  /* 0x000000ffff027224 */ /* 0x000fe400078e001e */
[----:B------:R-:W-:-:S07]  /*4470*/  IMAD.MOV.U32 R3, RZ, RZ, R31 ;  /* 0x000000ffff037224 */ /* 0x000fce00078e001f */
.L_x_20:
[----:B------:R-:W-:Y:S05]  /*4480*/  BSYNC.RECONVERGENT B2 ;  /* 0x0000000000027941 */ /* 0x000fea0003800200 */
.L_x_19:
[----:B------:R-:W-:Y:S01]  /*4490*/  IMAD.MOV.U32 R26, RZ, RZ, 0x652b82fe ;  /* 0x652b82feff1a7424 */ /* 0x000fe200078e00ff */
[----:B------:R-:W-:Y:S01]  /*44a0*/  UMOV UR4, 0xfefa39ef ;  /* 0xfefa39ef00047882 */ /* 0x000fe20000000000 */
[----:B------:R-:W-:Y:S01]  /*44b0*/  IMAD.MOV.U32 R27, RZ, RZ, 0x3ff71547 ;  /* 0x3ff71547ff1b7424 */ /* 0x000fe200078e00ff */
[----:B------:R-:W-:Y:S01]  /*44c0*/  UMOV UR5, 0x3fe62e42 ;  /* 0x3fe62e4200057882 */ /* 0x000fe20000000000 */
[----:B------:R-:W-:Y:S01]  /*44d0*/  SHF.R.U32.HI R4, RZ, 0x2, R5 ;  /* 0x00000002ff047819 */ /* 0x000fe20000011605 */
[----:B------:R-:W-:Y:S01]  /*44e0*/  BSSY.RECONVERGENT B2, `(.L_x_21) ;  /* 0x0000041000027945 */ /* 0x000fe20003800200 */
[----:B------:R-:W-:Y:S02]  /*44f0*/  FSETP.GEU.AND P0, PT, |R3|, 4.1917929649353027344, PT ;  /* 0x4086232b0300780b */ /* 0x000fe40003f0e200 */
[----:B------:R-:W-:Y:S01]  /*4500*/  DFMA R26, R2, R26, 6.75539944105574400000e+15 ;  /* 0x43380000021a742b */ /* 0x000fe2000000001a */
[----:B------:R-:W-:Y:S01]  /*4510*/  LOP3.LUT R4, R4, R5, RZ, 0x3c, !PT ;  /* 0x0000000504047212 */ /* 0x000fe200078e3cff */
[----:B------:R-:W-:-:S04]  /*4520*/  IMAD.SHL.U32 R5, R15, 0x10, RZ ;  /* 0x000000100f057824 */ /* 0x000fc800078e00ff */
[----:B------:R-:W-:Y:S02]  /*4530*/  IMAD.SHL.U32 R19, R4, 0x2, RZ ;  /* 0x0000000204137824 */ /* 0x000fe400078e00ff */
[----:B------:R-:W-:-:S08]  /*4540*/  DADD R28, R26, -6.75539944105574400000e+15 ;  /* 0xc33800001a1c7429 */ /* 0x000fd00000000000 */
[----:B------:R-:W-:Y:S01]  /*4550*/  DFMA R6, R28, -UR4, R2 ;  /* 0x800000041c067c2b */ /* 0x000fe20008000002 */
[----:B------:R-:W-:Y:S01]  /*4560*/  UMOV UR4, 0x3b39803f ;  /* 0x3b39803f00047882 */ /* 0x000fe20000000000 */
[----:B------:R-:W-:-:S06]  /*4570*/  UMOV UR5, 0x3c7abc9e ;  /* 0x3c7abc9e00057882 */ /* 0x000fcc0000000000 */
[----:B------:R-:W-:Y:S01]  /*4580*/  DFMA R28, R28, -UR4, R6 ;  /* 0x800000041c1c7c2b */ /* 0x000fe20008000006 */
[----:B------:R-:W-:Y:S01]  /*4590*/  UMOV UR4, 0x69ce2bdf ;  /* 0x69ce2bdf00047882 */ /* 0x000fe20000000000 */
[----:B------:R-:W-:Y:S01]  /*45a0*/  IMAD.MOV.U32 R6, RZ, RZ, -0x35dec16 ;  /* 0xfca213eaff067424 */ /* 0x000fe200078e00ff */
[----:B------:R-:W-:Y:S01]  /*45b0*/  UMOV UR5, 0x3e5ade15 ;  /* 0x3e5ade1500057882 */ /* 0x000fe20000000000 */
[----:B------:R-:W-:-:S06]  /*45c0*/  IMAD.MOV.U32 R7, RZ, RZ, 0x3e928af3 ;  /* 0x3e928af3ff077424 */ /* 0x000fcc00078e00ff */
[----:B------:R-:W-:Y:S01]  /*45d0*/  DFMA R6, R28, UR4, R6 ;  /* 0x000000041c067c2b */ /* 0x000fe20008000006 */
[----:B------:R-:W-:Y:S01]  /*45e0*/  UMOV UR4, 0x62401315 ;  /* 0x6240131500047882 */ /* 0x000fe20000000000 */
[----:B------:R-:W-:-:S06]  /*45f0*/  UMOV UR5, 0x3ec71dee ;  /* 0x3ec71dee00057882 */ /* 0x000fcc0000000000 */
[----:B------:R-:W-:Y:S01]  /*4600*/  DFMA R6, R28, R6, UR4 ;  /* 0x000000041c067e2b */ /* 0x000fe20008000006 */
        /* <DEDUP_REMOVED lines=21> */
[----:B------:R-:W-:Y:S01]  /*4760*/  LOP3.LUT R6, R4, R19, R5, 0x96, !PT ;  /* 0x0000001304067212 */ /* 0x000fe200078e9605 */
[----:B------:R-:W-:-:S03]  /*4770*/  VIADD R4, R18, 0xb0f8a ;  /* 0x000b0f8a12047836 */ /* 0x000fc60000000000 */
[----:B------:R-:W-:Y:S01]  /*4780*/  LOP3.LUT R7, R6, R15, RZ, 0x3c, !PT ;  /* 0x0000000f06077212 */ /* 0x000fe200078e3cff */
[----:B------:R-:W-:Y:S02]  /*4790*/  IMAD.MOV.U32 R6, RZ, RZ, 0x2f800000 ;  /* 0x2f800000ff067424 */ /* 0x000fe400078e00ff */
[----:B------:R-:W-:Y:S02]  /*47a0*/  DFMA R30, R28, R30, 1 ;  /* 0x3ff000001c1e742b */ /* 0x000fe4000000001e */
[----:B------:R-:W-:-:S05]  /*47b0*/  IMAD.IADD R5, R7, 0x1, R4 ;  /* 0x0000000107057824 */ /* 0x000fca00078e0204 */
[----:B------:R-:W-:Y:S01]  /*47c0*/  I2FP.F32.U32 R5, R5 ;  /* 0x0000000500057245 */ /* 0x000fe20000201000 */
[----:B------:R-:W-:-:S04]  /*47d0*/  DFMA R30, R28, R30, 1 ;  /* 0x3ff000001c1e742b */ /* 0x000fc8000000001e */
[----:B------:R-:W-:-:S04]  /*47e0*/  FFMA R5, R5, R6, 1.1641532182693481445e-10 ;  /* 0x2f00000005057423 */ /* 0x000fc80000000006 */
[----:B------:R1:W2:Y:S02]  /*47f0*/  F2F.F64.F32 R18, R5 ;  /* 0x0000000500127310 */ /* 0x0002a40000201800 */
[----:B------:R-:W-:Y:S02]  /*4800*/  IMAD R29, R26, 0x100000, R31 ;  /* 0x001000001a1d7824 */ /* 0x000fe400078e021f */
[----:B------:R-:W-:Y:S01]  /*4810*/  IMAD.MOV.U32 R28, RZ, RZ, R30 ;  /* 0x000000ffff1c7224 */ /* 0x000fe200078e001e */
[----:B------:R-:W-:Y:S06]  /*4820*/  @!P0 BRA `(.L_x_22) ;  /* 0x0000000000308947 */ /* 0x000fec0003800000 */
[----:B------:R-:W-:Y:S01]  /*4830*/  FSETP.GEU.AND P1, PT, |R3|, 4.2275390625, PT ;  /* 0x408748000300780b */ /* 0x000fe20003f2e200 */
[C---:B------:R-:W-:Y:S02]  /*4840*/  DADD R28, R2.reuse, +INF ;  /* 0x7ff00000021c7429 */ /* 0x040fe40000000000 */
[----:B------:R-:W-:-:S08]  /*4850*/  DSETP.GEU.AND P0, PT, R2, RZ, PT ;  /* 0x000000ff0200722a */ /* 0x000fd00003f0e000 */
[----:B------:R-:W-:Y:S02]  /*4860*/  FSEL R28, R28, RZ, P0 ;  /* 0x000000ff1c1c7208 */ /* 0x000fe40000000000 */
[----:B-1----:R-:W-:Y:S02]  /*4870*/  @!P1 LEA.HI R5, R26, R26, RZ, 0x1 ;  /* 0x0000001a1a059211 */ /* 0x002fe400078f08ff */
[----:B------:R-:W-:Y:S02]  /*4880*/  FSEL R29, R29, RZ, P0 ;  /* 0x000000ff1d1d7208 */ /* 0x000fe40000000000 */
[----:B------:R-:W-:-:S05]  /*4890*/  @!P1 SHF.R.S32.HI R5, RZ, 0x1, R5 ;  /* 0x00000001ff059819 */ /* 0x000fca0000011405 */
[----:B------:R-:W-:Y:S02]  /*48a0*/  @!P1 IMAD.IADD R2, R26, 0x1, -R5 ;  /* 0x000000011a029824 */ /* 0x000fe400078e0a05 */
[----:B------:R-:W-:-:S03]  /*48b0*/  @!P1 IMAD R31, R5, 0x100000, R31 ;  /* 0x00100000051f9824 */ /* 0x000fc600078e021f */
[----:B------:R-:W-:Y:S01]  /*48c0*/  @!P1 LEA R3, R2, 0x3ff00000, 0x14 ;  /* 0x3ff0000002039811 */ /* 0x000fe200078ea0ff */
[----:B------:R-:W-:-:S06]  /*48d0*/  @!P1 IMAD.MOV.U32 R2, RZ, RZ, RZ ;  /* 0x000000ffff029224 */ /* 0x000fcc00078e00ff */
[----:B------:R-:W-:-:S11]  /*48e0*/  @!P1 DMUL R28, R30, R2 ;  /* 0x000000021e1c9228 */ /* 0x000fd60000000000 */
.L_x_22:
[----:B------:R-:W-:Y:S05]  /*48f0*/  BSYNC.RECONVERGENT B2 ;  /* 0x0000000000027941 */ /* 0x000fea0003800200 */
.L_x_21:
[----:B--2---:R-:W-:-:S14]  /*4900*/  DSETP.GT.AND P0, PT, R28, R18, PT ;  /* 0x000000121c00722a */ /* 0x004fdc0003f04000 */
[----:B------:R-:W2:Y:S01]  /*4910*/  @!P0 LDG.E R19, desc[UR8][R22.64] ;  /* 0x0000000816138981 */ /* 0x000ea2000c1e1900 */
[----:B------:R-:W-:Y:S02]  /*4920*/  IMAD.MOV.U32 R6, RZ, RZ, R15 ;  /* 0x000000ffff067224 */ /* 0x000fe400078e000f */
[----:B------:R-:W-:Y:S01]  /*4930*/  @!P0 IMAD.MOV.U32 R12, RZ, RZ, R24 ;  /* 0x000000ffff0c8224 */ /* 0x000fe200078e0018 */
[----:B------:R3:W-:Y:S01]  /*4940*/  @!P0 STG.E desc[UR8][R22.64], R11 ;  /* 0x0000000b16008986 */ /* 0x0007e2000c101908 */
[----:B------:R-:W-:Y:S02]  /*4950*/  @!P0 IMAD.MOV.U32 R13, RZ, RZ, R25 ;  /* 0x000000ffff0d8224 */ /* 0x000fe400078e0019 */
[----:B------:R-:W-:Y:S02]  /*4960*/  IMAD.MOV.U32 R3, RZ, RZ, R14 ;  /* 0x000000ffff037224 */ /* 0x000fe400078e000e */
[----:B------:R-:W-:Y:S02]  /*4970*/  IMAD.MOV.U32 R2, RZ, RZ, R16 ;  /* 0x000000ffff027224 */ /* 0x000fe400078e0010 */
[----:B-1----:R-:W-:Y:S01]  /*4980*/  IMAD.MOV.U32 R5, RZ, RZ, R17 ;  /* 0x000000ffff057224 */ /* 0x002fe200078e0011 */
[----:B--2---:R3:W-:Y:S06]  /*4990*/  @!P0 STG.E desc[UR8][R20.64], R19 ;  /* 0x0000001314008986 */ /* 0x0047ec000c101908 */
.L_x_18:
[----:B------:R-:W-:Y:S05]  /*49a0*/  BSYNC.RECONVERGENT B1 ;  /* 0x0000000000017941 */ /* 0x000fea0003800200 */
.L_x_17:
[----:B------:R-:W-:-:S14]  /*49b0*/  DSETP.GTU.AND P0, PT, R40, R44, PT ;  /* 0x0000002c2800722a */ /* 0x000fdc0003f0c000 */
[----:B------:R-:W-:Y:S05]  /*49c0*/  @P0 BRA `(.L_x_23) ;  /* 0x0000000c00c80947 */ /* 0x000fea0003800000 */
[----:B------:R-:W1:Y:S01]  /*49d0*/  S2UR UR5, SR_CgaCtaId ;  /* 0x00000000000579c3 */ /* 0x000e620000008800 */
[----:B------:R-:W-:Y:S01]  /*49e0*/  UMOV UR4, 0x400 ;  /* 0x0000040000047882 */ /* 0x000fe20000000000 */
[----:B------:R-:W-:Y:S01]  /*49f0*/  ISETP.GE.U32.AND P0, PT, R9, 0x2, PT ;  /* 0x000000020900780c */ /* 0x000fe20003f06070 */
[----:B------:R-:W-:Y:S02]  /*4a00*/  UIADD3 UR6, UPT, UPT, UR4, 0x800, URZ ;  /* 0x0000080004067890 */ /* 0x000fe4000fffe0ff */
[----:B-1----:R-:W-:Y:S02]  /*4a10*/  ULEA UR4, UR5, UR4, 0x18 ;  /* 0x0000000405047291 */ /* 0x002fe4000f8ec0ff */
[----:B------:R-:W-:-:S04]  /*4a20*/  ULEA UR6, UR5, UR6, 0x18 ;  /* 0x0000000605067291 */ /* 0x000fc8000f8ec0ff */
[C---:B0-----:R-:W-:Y:S02]  /*4a30*/  LEA R17, R10.reuse, UR4, 0x3 ;  /* 0x000000040a117c11 */ /* 0x041fe4000f8e18ff */
[----:B---3--:R-:W-:Y:S01]  /*4a40*/  LEA R19, R10, UR6, 0x2 ;  /* 0x000000060a137c11 */ /* 0x008fe2000f8e10ff */
[----:B------:R-:W-:Y:S05]  /*4a50*/  WARPSYNC.ALL ;  /* 0x0000000000007948 */ /* 0x000fea0003800000 */
[----:B------:R0:W-:Y:S04]  /*4a60*/  STS.64 [R17], R12 ;  /* 0x0000000c11007388 */ /* 0x0001e80000000a00 */
[----:B------:R0:W-:Y:S01]  /*4a70*/  STS [R19], R8 ;  /* 0x0000000813007388 */ /* 0x0001e20000000800 */
[----:B------:R-:W-:Y:S06]  /*4a80*/  BAR.SYNC.DEFER_BLOCKING 0x0 ;  /* 0x0000000000007b1d */ /* 0x000fec0000010000 */
[----:B------:R-:W-:Y:S05]  /*4a90*/  @!P0 BRA `(.L_x_24) ;  /* 0x0000000000488947 */ /* 0x000fea0003800000 */
[----:B------:R-:W-:-:S07]  /*4aa0*/  IMAD.MOV.U32 R11, RZ, RZ, R9 ;  /* 0x000000ffff0b7224 */ /* 0x000fce00078e0009 */
.L_x_27:
[--C-:B------:R-:W-:Y:S01]  /*4ab0*/  IMAD.MOV.U32 R16, RZ, RZ, R11.reuse ;  /* 0x000000ffff107224 */ /* 0x100fe200078e000b */
[----:B------:R-:W-:Y:S01]  /*4ac0*/  SHF.R.U32.HI R11, RZ, 0x1, R11 ;  /* 0x00000001ff0b7819 */ /* 0x000fe2000001160b */
[----:B------:R-:W-:Y:S03]  /*4ad0*/  BSSY.RECONVERGENT B1, `(.L_x_25) ;  /* 0x000000b000017945 */ /* 0x000fe60003800200 */
[----:B------:R-:W-:-:S13]  /*4ae0*/  ISETP.GE.U32.AND P0, PT, R10, R11, PT ;  /* 0x0000000b0a00720c */ /* 0x000fda0003f06070 */
[----:B-1----:R-:W-:Y:S05]  /*4af0*/  @P0 BRA `(.L_x_26) ;  /* 0x0000000000200947 */ /* 0x002fea0003800000 */
[----:B------:R-:W-:Y:S01]  /*4b00*/  IMAD R14, R11, 0x8, R17 ;  /* 0x000000080b0e7824 */ /* 0x000fe200078e0211 */
[----:B0-----:R-:W-:Y:S05]  /*4b10*/  LDS.64 R12, [R17] ;  /* 0x00000000110c7984 */ /* 0x001fea0000000a00 */
[----:B------:R-:W0:Y:S02]  /*4b20*/  LDS.64 R14, [R14] ;  /* 0x000000000e0e7984 */ /* 0x000e240000000a00 */
[----:B0-----:R-:W-:-:S14]  /*4b30*/  DSETP.GT.AND P0, PT, R12, R14, PT ;  /* 0x0000000e0c00722a */ /* 0x001fdc0003f04000 */
[----:B------:R-:W-:Y:S01]  /*4b40*/  @P0 IMAD R12, R11, 0x4, R19 ;  /* 0x000000040b0c0824 */ /* 0x000fe200078e0213 */
[----:B------:R-:W-:Y:S05]  /*4b50*/  @P0 STS.64 [R17], R14 ;  /* 0x0000000e11000388 */ /* 0x000fea0000000a00 */
[----:B------:R-:W0:Y:S04]  /*4b60*/  @P0 LDS R12, [R12] ;  /* 0x000000000c0c0984 */ /* 0x000e280000000800 */
[----:B0-----:R1:W-:Y:S02]  /*4b70*/  @P0 STS [R19], R12 ;  /* 0x0000000c13000388 */ /* 0x0013e40000000800 */
.L_x_26:
[----:B------:R-:W-:Y:S05]  /*4b80*/  BSYNC.RECONVERGENT B1 ;  /* 0x0000000000017941 */ /* 0x000fea0003800200 */
.L_x_25:
[----:B------:R-:W-:Y:S01]  /*4b90*/  BAR.SYNC.DEFER_BLOCKING 0x0 ;  /* 0x0000000000007b1d */ /* 0x000fe20000010000 */
[----:B------:R-:W-:-:S13]  /*4ba0*/  ISETP.GT.U32.AND P0, PT, R16, 0x3, PT ;  /* 0x000000031000780c */ /* 0x000fda0003f04070 */
[----:B------:R-:W-:Y:S05]  /*4bb0*/  @P0 BRA `(.L_x_27) ;  /* 0xfffffffc00bc0947 */ /* 0x000fea000383ffff */
.L_x_24:
[----:B------:R-:W-:Y:S01]  /*4bc0*/  ISETP.NE.AND P0, PT, R10, RZ, PT ;  /* 0x000000ff0a00720c */ /* 0x000fe20003f05270 */
[----:B------:R-:W-:-:S12]  /*4bd0*/  BSSY.RECONVERGENT B1, `(.L_x_28) ;  /* 0x0000032000017945 */ /* 0x000fd80003800200 */
[----:B------:R-:W-:Y:S05]  /*4be0*/  @P0 BRA `(.L_x_29) ;  /* 0x0000000000c00947 */ /* 0x000fea0003800000 */
[----:B------:R-:W2:Y:S01]  /*4bf0*/  S2UR UR5, SR_CgaCtaId ;  /* 0x00000000000579c3 */ /* 0x000ea20000008800 */
[----:B------:R-:W-:-:S07]  /*4c00*/  UMOV UR4, 0x400 ;  /* 0x0000040000047882 */ /* 0x000fce0000000000 */
[----:B01----:R-:W0:Y:S08]  /*4c10*/  LDC.64 R12, c[0x0][0x3c8] ;  /* 0x0000f200ff0c7b82 */ /* 0x003e300000000a00 */
[----:B------:R-:W1:Y:S01]  /*4c20*/  LDC.64 R48, c[0x0][0x3b8] ;  /* 0x0000ee00ff307b82 */ /* 0x000e620000000a00 */
[----:B--2---:R-:W-:Y:S01]  /*4c30*/  ULEA UR4, UR5, UR4, 0x18 ;  /* 0x0000000405047291 */ /* 0x004fe2000f8ec0ff */
[----:B0-----:R-:W-:-:S08]  /*4c40*/  IMAD.WIDE.U32 R24, R0, 0x8, R12 ;  /* 0x0000000800187825 */ /* 0x001fd000078e000c */
[----:B------:R-:W0:Y:S04]  /*4c50*/  LDS R11, [UR4+0x800] ;  /* 0x00080004ff0b7984 */ /* 0x000e280008000800 */
[----:B------:R-:W2:Y:S01]  /*4c60*/  LDS.64 R22, [UR4] ;  /* 0x00000004ff167984 */ /* 0x000ea20008000a00 */
[----:B0-----:R-:W-:-:S04]  /*4c70*/  IMAD R11, R11, 0x1d, RZ ;  /* 0x0000001d0b0b7824 */ /* 0x001fc800078e02ff */
[----:B-1----:R-:W-:Y:S01]  /*4c80*/  IMAD.WIDE R48, R11, 0x4, R48 ;  /* 0x000000040b307825 */ /* 0x002fe200078e0230 */
[----:B--2---:R0:W-:Y:S04]  /*4c90*/  STG.E.64 desc[UR8][R24.64], R22 ;  /* 0x0000001618007986 */ /* 0x0041e8000c101b08 */
        /* <DEDUP_REMOVED lines=10> */
[----:B0-----:R-:W4:Y:S04]  /*4d40*/  LDG.E R22, desc[UR8][R48.64+0x28] ;  /* 0x0000280830167981 */ /* 0x001f28000c1e1900 */
        /* <DEDUP_REMOVED lines=26> */
.L_x_29:
[----:B------:R-:W-:Y:S05]  /*4ef0*/  BSYNC.RECONVERGENT B1 ;  /* 0x0000000000017941 */ /* 0x000fea0003800200 */
.L_x_28:
[----:B------:R-:W3:Y:S08]  /*4f00*/  S2UR UR5, SR_CgaCtaId ;  /* 0x00000000000579c3 */ /* 0x000ef00000008800 */
[----:B------:R-:W-:Y:S06]  /*4f10*/  BAR.SYNC.DEFER_BLOCKING 0x0 ;  /* 0x0000000000007b1d */ /* 0x000fec0000010000 */
[----:B------:R-:W-:-:S02]  /*4f20*/  UMOV UR4, 0x400 ;  /* 0x0000040000047882 */ /* 0x000fc40000000000 */
[----:B------:R-:W4:Y:S01]  /*4f30*/  LDC.64 R48, c[0x0][0x390] ;  /* 0x0000e400ff307b82 */ /* 0x000f220000000a00 */
[----:B---3--:R-:W-:-:S09]  /*4f40*/  ULEA UR4, UR5, UR4, 0x18 ;  /* 0x0000000405047291 */ /* 0x008fd2000f8ec0ff */
[----:B012---:R-:W0:Y:S04]  /*4f50*/  LDS.128 R12, [UR4+0xc00] ;  /* 0x000c0004ff0c7984 */ /* 0x007e280008000c00 */
[----:B------:R-:W1:Y:S04]  /*4f60*/  LDS.128 R16, [UR4+0xc10] ;  /* 0x000c1004ff107984 */ /* 0x000e680008000c00 */
[----:B------:R-:W2:Y:S04]  /*4f70*/  LDS.128 R20, [UR4+0xc20] ;  /* 0x000c2004ff147984 */ /* 0x000ea80008000c00 */
[----:B------:R-:W3:Y:S04]  /*4f80*/  LDS.128 R24, [UR4+0xc30] ;  /* 0x000c3004ff187984 */ /* 0x000ee80008000c00 */
[----:B------:R-:W5:Y:S04]  /*4f90*/  LDS.128 R28, [UR4+0xc40] ;  /* 0x000c4004ff1c7984 */ /* 0x000f680008000c00 */
[----:B------:R-:W5:Y:S04]  /*4fa0*/  LDS.128 R32, [UR4+0xc50] ;  /* 0x000c5004ff207984 */ /* 0x000f680008000c00 */
[----:B------:R-:W5:Y:S04]  /*4fb0*/  LDS.128 R36, [UR4+0xc60] ;  /* 0x000c6004ff247984 */ /* 0x000f680008000c00 */
[----:B------:R-:W5:Y:S01]  /*4fc0*/  LDS R11, [UR4+0xc70] ;  /* 0x000c7004ff0b7984 */ /* 0x000f620008000800 */
[----:B0-----:R-:W-:-:S03]  /*4fd0*/  IMAD R53, R12, 0x1d, R13 ;  /* 0x0000001d0c357824 */ /* 0x001fc600078e020d */
[----:B------:R-:W-:Y:S01]  /*4fe0*/  STG.E desc[UR8][R42.64], R12 ;  /* 0x0000000c2a007986 */ /* 0x000fe2000c101908 */
[----:B------:R-:W-:Y:S02]  /*4ff0*/  IMAD R51, R13, 0x1d, R14 ;  /* 0x0000001d0d337824 */ /* 0x000fe400078e020e */
[--C-:B----4-:R-:W-:Y:S01]  /*5000*/  IMAD.WIDE R52, R53, 0x8, R48.reuse ;  /* 0x0000000835347825 */ /* 0x110fe200078e0230 */
[----:B------:R0:W-:Y:S04]  /*5010*/  STG.E desc[UR8][R42.64+0x4], R13 ;  /* 0x0000040d2a007986 */ /* 0x0001e8000c101908 */
[----:B------:R-:W-:Y:S01]  /*5020*/  STG.E desc[UR8][R42.64+0x8], R14 ;  /* 0x0000080e2a007986 */ /* 0x000fe2000c101908 */
[----:B------:R-:W-:-:S03]  /*5030*/  IMAD.WIDE R50, R51, 0x8, R48 ;  /* 0x0000000833327825 */ /* 0x000fc600078e0230 */
[----:B------:R4:W-:Y:S04]  /*5040*/  STG.E desc[UR8][R42.64+0xc], R15 ;  /* 0x00000c0f2a007986 */ /* 0x0009e8000c101908 */
[----:B-1----:R-:W-:Y:S04]  /*5050*/  STG.E desc[UR8][R42.64+0x10], R16 ;  /* 0x000010102a007986 */ /* 0x002fe8000c101908 */
[----:B------:R-:W-:Y:S04]  /*5060*/  STG.E desc[UR8][R42.64+0x14], R17 ;  /* 0x000014112a007986 */ /* 0x000fe8000c101908 */
[----:B------:R-:W-:Y:S04]  /*5070*/  STG.E desc[UR8][R42.64+0x18], R18 ;  /* 0x000018122a007986 */ /* 0x000fe8000c101908 */
[----:B------:R-:W-:Y:S04]  /*5080*/  STG.E desc[UR8][R42.64+0x1c], R19 ;  /* 0x00001c132a007986 */ /* 0x000fe8000c101908 */
[----:B--2---:R-:W-:Y:S04]  /*5090*/  STG.E desc[UR8][R42.64+0x20], R20 ;  /* 0x000020142a007986 */ /* 0x004fe8000c101908 */
[----:B------:R-:W-:Y:S04]  /*50a0*/  STG.E desc[UR8][R42.64+0x24], R21 ;  /* 0x000024152a007986 */ /* 0x000fe8000c101908 */
[----:B------:R-:W-:Y:S04]  /*50b0*/  STG.E desc[UR8][R42.64+0x28], R22 ;  /* 0x000028162a007986 */ /* 0x000fe8000c101908 */
[----:B------:R-:W-:Y:S04]  /*50c0*/  STG.E desc[UR8][R42.64+0x2c], R23 ;  /* 0x00002c172a007986 */ /* 0x000fe8000c101908 */
[----:B---3--:R-:W-:Y:S04]  /*50d0*/  STG.E desc[UR8][R42.64+0x30], R24 ;  /* 0x000030182a007986 */ /* 0x008fe8000c101908 */
[----:B------:R-:W-:Y:S04]  /*50e0*/  STG.E desc[UR8][R42.64+0x34], R25 ;  /* 0x000034192a007986 */ /* 0x000fe8000c101908 */
[----:B------:R-:W-:Y:S04]  /*50f0*/  STG.E desc[UR8][R42.64+0x38], R26 ;  /* 0x0000381a2a007986 */ /* 0x000fe8000c101908 */
[----:B------:R-:W-:Y:S04]  /*5100*/  STG.E desc[UR8][R42.64+0x3c], R27 ;  /* 0x00003c1b2a007986 */ /* 0x000fe8000c101908 */
[----:B-----5:R-:W-:Y:S04]  /*5110*/  STG.E desc[UR8][R42.64+0x40], R28 ;  /* 0x0000401c2a007986 */ /* 0x020fe8000c101908 */
        /* <DEDUP_REMOVED lines=14> */
[----:B0-----:R-:W-:-:S02]  /*5200*/  IMAD R13, R14, 0x1d, R15 ;  /* 0x0000001d0e0d7824 */ /* 0x001fc400078e020f */
[----:B----4-:R-:W-:-:S04]  /*5210*/  IMAD R15, R15, 0x1d, R16 ;  /* 0x0000001d0f0f7824 */ /* 0x010fc800078e0210 */
[----:B------:R-:W-:-:S06]  /*5220*/  IMAD.WIDE R14, R15, 0x8, R48 ;  /* 0x000000080f0e7825 */ /* 0x000fcc00078e0230 */
[----:B------:R-:W4:Y:S01]  /*5230*/  LDG.E.64 R14, desc[UR8][R14.64] ;  /* 0x000000080e0e7981 */ /* 0x000f22000c1e1b00 */
[----:B--2---:R-:W-:-:S08]  /*5240*/  DADD R52, RZ, R52 ;  /* 0x00000000ff347229 */ /* 0x004fd00000000034 */
[----:B---3--:R-:W-:Y:S01]  /*5250*/  DADD R50, R52, R50 ;  /* 0x0000000034327229 */ /* 0x008fe20000000032 */
[----:B------:R-:W-:-:S05]  /*5260*/  IMAD.WIDE R52, R13, 0x8, R48 ;  /* 0x000000080d347825 */ /* 0x000fca00078e0230 */
[----:B-1----:R0:W2:Y:S01]  /*5270*/  LDG.E.64 R42, desc[UR8][R52.64] ;  /* 0x00000008342a7981 */ /* 0x0020a2000c1e1b00 */
[----:B------:R-:W-:-:S04]  /*5280*/  IMAD R13, R16, 0x1d, R17 ;  /* 0x0000001d100d7824 */ /* 0x000fc800078e0211 */
[----:B0-----:R-:W-:-:S04]  /*5290*/  IMAD.WIDE R52, R13, 0x8, R48 ;  /* 0x000000080d347825 */ /* 0x001fc800078e0230 */
[----:B------:R-:W-:-:S04]  /*52a0*/  IMAD R17, R17, 0x1d, R18 ;  /* 0x0000001d11117824 */ /* 0x000fc800078e0212 */
[----:B------:R-:W-:-:S06]  /*52b0*/  IMAD.WIDE R16, R17, 0x8, R48 ;  /* 0x0000000811107825 */ /* 0x000fcc00078e0230 */
[----:B------:R-:W3:Y:S01]  /*52c0*/  LDG.E.64 R16, desc[UR8][R16.64] ;  /* 0x0000000810107981 */ /* 0x000ee2000c1e1b00 */
[----:B------:R-:W-:Y:S01]  /*52d0*/  IMAD R13, R18, 0x1d, R19 ;  /* 0x0000001d120d7824 */ /* 0x000fe200078e0213 */
[----:B--2---:R-:W-:Y:S02]  /*52e0*/  DADD R50, R50, R42 ;  /* 0x0000000032327229 */ /* 0x004fe4000000002a */
[----:B------:R-:W2:Y:S06]  /*52f0*/  LDG.E.64 R42, desc[UR8][R52.64] ;  /* 0x00000008342a7981 */ /* 0x000eac000c1e1b00 */
[----:B----4-:R-:W-:Y:S01]  /*5300*/  DADD R50, R50, R14 ;  /* 0x0000000032327229 */ /* 0x010fe2000000000e */
[----:B------:R-:W-:-:S06]  /*5310*/  IMAD.WIDE R14, R13, 0x8, R48 ;  /* 0x000000080d0e7825 */ /* 0x000fcc00078e0230 */
[----:B------:R-:W4:Y:S01]  /*5320*/  LDG.E.64 R14, desc[UR8][R14.64] ;  /* 0x000000080e0e7981 */ /* 0x000f22000c1e1b00 */
[----:B--2---:R-:W-:Y:S01]  /*5330*/  DADD R42, R50, R42 ;  /* 0x00000000322a7229 */ /* 0x004fe2000000002a */
[----:B------:R-:W-:-:S04]  /*5340*/  IMAD R51, R19, 0x1d, R20 ;  /* 0x0000001d13337824 */ /* 0x000fc800078e0214 */
[----:B------:R-:W-:-:S04]  /*5350*/  IMAD.WIDE R50, R51, 0x8, R48 ;  /* 0x0000000833327825 */ /* 0x000fc800078e0230 */
[----:B------:R-:W-:Y:S02]  /*5360*/  IMAD R19, R20, 0x1d, R21 ;  /* 0x0000001d14137824 */ /* 0x000fe400078e0215 */
[----:B------:R-:W2:Y:S02]  /*5370*/  LDG.E.64 R50, desc[UR8][R50.64] ;  /* 0x0000000832327981 */ /* 0x000ea4000c1e1b00 */
[----:B------:R-:W-:-:S04]  /*5380*/  IMAD.WIDE R18, R19, 0x8, R48 ;  /* 0x0000000813127825 */ /* 0x000fc800078e0230 */
[----:B------:R-:W-:Y:S02]  /*5390*/  IMAD R21, R21, 0x1d, R22 ;  /* 0x0000001d15157824 */ /* 0x000fe400078e0216 */
[----:B------:R-:W5:Y:S02]  /*53a0*/  LDG.E.64 R18, desc[UR8][R18.64] ;  /* 0x0000000812127981 */ /* 0x000f64000c1e1b00 */
[----:B------:R-:W-:Y:S01]  /*53b0*/  IMAD.WIDE R20, R21, 0x8, R48 ;  /* 0x0000000815147825 */ /* 0x000fe200078e0230 */
[----:B---3--:R-:W-:-:S05]  /*53c0*/  DADD R42, R42, R16 ;  /* 0x000000002a2a7229 */ /* 0x008fca0000000010 */
[----:B------:R-:W3:Y:S01]  /*53d0*/  LDG.E.64 R20, desc[UR8][R20.64] ;  /* 0x0000000814147981 */ /* 0x000ee2000c1e1b00 */
[----:B------:R-:W-:-:S04]  /*53e0*/  IMAD R17, R22, 0x1d, R23 ;  /* 0x0000001d16117824 */ /* 0x000fc800078e0217 */
[----:B------:R-:W-:-:S06]  /*53f0*/  IMAD.WIDE R16, R17, 0x8, R48 ;  /* 0x0000000811107825 */ /* 0x000fcc00078e0230 */
[----:B------:R-:W3:Y:S01]  /*5400*/  LDG.E.64 R16, desc[UR8][R16.64] ;  /* 0x0000000810107981 */ /* 0x000ee2000c1e1b00 */
[----:B------:R-:W-:-:S04]  /*5410*/  IMAD R23, R23, 0x1d, R24 ;  /* 0x0000001d17177824 */ /* 0x000fc800078e0218 */
[----:B------:R-:W-:Y:S01]  /*5420*/  IMAD.WIDE R22, R23, 0x8, R48 ;  /* 0x0000000817167825 */ /* 0x000fe200078e0230 */
[----:B----4-:R-:W-:-:S05]  /*5430*/  DADD R42, R42, R14 ;  /* 0x000000002a2a7229 */ /* 0x010fca000000000e */
[----:B------:R-:W4:Y:S01]  /*5440*/  LDG.E.64 R22, desc[UR8][R22.64] ;  /* 0x0000000816167981 */ /* 0x000f22000c1e1b00 */
[----:B------:R-:W-:-:S04]  /*5450*/  IMAD R15, R24, 0x1d, R25 ;  /* 0x0000001d180f7824 */ /* 0x000fc800078e0219 */
[----:B------:R-:W-:-:S06]  /*5460*/  IMAD.WIDE R14, R15, 0x8, R48 ;  /* 0x000000080f0e7825 */ /* 0x000fcc00078e0230 */
[----:B------:R-:W4:Y:S01]  /*5470*/  LDG.E.64 R14, desc[UR8][R14.64] ;  /* 0x000000080e0e7981 */ /* 0x000f22000c1e1b00 */
[----:B------:R-:W-:-:S04]  /*5480*/  IMAD R25, R25, 0x1d, R26 ;  /* 0x0000001d19197824 */ /* 0x000fc800078e021a */
[----:B------:R-:W-:-:S06]  /*5490*/  IMAD.WIDE R24, R25, 0x8, R48 ;  /* 0x0000000819187825 */ /* 0x000fcc00078e0230 */
[----:B------:R-:W4:Y:S01]  /*54a0*/  LDG.E.64 R24, desc[UR8][R24.64] ;  /* 0x0000000818187981 */ /* 0x000f22000c1e1b00 */
[----:B------:R-:W-:Y:S01]  /*54b0*/  IMAD R13, R35, 0x1d, R36 ;  /* 0x0000001d230d7824 */ /* 0x000fe200078e0224 */
[----:B--2---:R-:W-:-:S08]  /*54c0*/  DADD R42, R42, R50 ;  /* 0x000000002a2a7229 */ /* 0x004fd00000000032 */
[----:B-----5:R-:W-:Y:S01]  /*54d0*/  DADD R42, R42, R18 ;  /* 0x000000002a2a7229 */ /* 0x020fe20000000012 */
[----:B------:R-:W-:-:S04]  /*54e0*/  IMAD R19, R26, 0x1d, R27 ;  /* 0x0000001d1a137824 */ /* 0x000fc800078e021b */
[----:B------:R-:W-:-:S04]  /*54f0*/  IMAD.WIDE R18, R19, 0x8, R48 ;  /* 0x0000000813127825 */ /* 0x000fc800078e0230 */
[----:B------:R-:W-:Y:S01]  /*5500*/  IMAD R27, R27, 0x1d, R28 ;  /* 0x0000001d1b1b7824 */ /* 0x000fe200078e021c */
[----:B---3--:R-:W-:Y:S01]  /*5510*/  DADD R42, R42, R20 ;  /* 0x000000002a2a7229 */ /* 0x008fe20000000014 */
[----:B------:R-:W2:Y:S02]  /*5520*/  LDG.E.64 R18, desc[UR8][R18.64] ;  /* 0x0000000812127981 */ /* 0x000ea4000c1e1b00 */
[----:B------:R-:W-:-:S04]  /*5530*/  IMAD.WIDE R20, R27, 0x8, R48 ;  /* 0x000000081b147825 */ /* 0x000fc800078e0230 */
[----:B------:R-:W-:Y:S02]  /*5540*/  IMAD R27, R28, 0x1d, R29 ;  /* 0x0000001d1c1b7824 */ /* 0x000fe400078e021d */
[----:B------:R-:W3:Y:S02]  /*5550*/  LDG.E.64 R20, desc[UR8][R20.64] ;  /* 0x0000000814147981 */ /* 0x000ee4000c1e1b00 */
[----:B------:R-:W-:Y:S01]  /*5560*/  IMAD.WIDE R26, R27, 0x8, R48 ;  /* 0x000000081b1a7825 */ /* 0x000fe200078e0230 */
[----:B------:R-:W-:-:S03]  /*5570*/  DADD R42, R42, R16 ;  /* 0x000000002a2a7229 */ /* 0x000fc60000000010 */
[----:B------:R-:W-:Y:S02]  /*5580*/  IMAD R29, R29, 0x1d, R30 ;  /* 0x0000001d1d1d7824 */ /* 0x000fe400078e021e */
[----:B------:R-:W5:Y:S02]  /*5590*/  LDG.E.64 R26, desc[UR8][R26.64] ;  /* 0x000000081a1a7981 */ /* 0x000f64000c1e1b00 */
[----:B------:R-:W-:-:S04]  /*55a0*/  IMAD.WIDE R16, R29, 0x8, R48 ;  /* 0x000000081d107825 */ /* 0x000fc800078e0230 */
[----:B------:R-:W-:Y:S02]  /*55b0*/  IMAD R29, R30, 0x1d, R31 ;  /* 0x0000001d1e1d7824 */ /* 0x000fe400078e021f */
[----:B------:R-:W5:Y:S02]  /*55c0*/  LDG.E.64 R16, desc[UR8][R16.64] ;  /* 0x0000000810107981 */ /* 0x000f64000c1e1b00 */
[----:B------:R-:W-:Y:S01]  /*55d0*/  IMAD.WIDE R28, R29, 0x8, R48 ;  /* 0x000000081d1c7825 */ /* 0x000fe200078e0230 */
[----:B----4-:R-:W-:-:S03]  /*55e0*/  DADD R42, R42, R22 ;  /* 0x000000002a2a7229 */ /* 0x010fc60000000016 */
[----:B------:R-:W-:Y:S02]  /*55f0*/  IMAD R31, R31, 0x1d, R32 ;  /* 0x0000001d1f1f7824 */ /* 0x000fe400078e0220 */
[----:B------:R-:W4:Y:S02]  /*5600*/  LDG.E.64 R28, desc[UR8][R28.64] ;  /* 0x000000081c1c7981 */ /* 0x000f24000c1e1b00 */
[----:B------:R-:W-:-:S04]  /*5610*/  IMAD.WIDE R22, R31, 0x8, R48 ;  /* 0x000000081f167825 */ /* 0x000fc800078e0230 */
[----:B------:R-:W-:Y:S02]  /*5620*/  IMAD R31, R32, 0x1d, R33 ;  /* 0x0000001d201f7824 */ /* 0x000fe400078e0221 */
[----:B------:R-:W4:Y:S02]  /*5630*/  LDG.E.64 R22, desc[UR8][R22.64] ;  /* 0x0000000816167981 */ /* 0x000f24000c1e1b00 */
[----:B------:R-:W-:Y:S01]  /*5640*/  IMAD.WIDE R30, R31, 0x8, R48 ;  /* 0x000000081f1e7825 */ /* 0x000fe200078e0230 */
[----:B------:R-:W-:-:S03]  /*5650*/  DADD R42, R42, R14 ;  /* 0x000000002a2a7229 */ /* 0x000fc6000000000e */
[----:B------:R-:W-:Y:S02]  /*5660*/  IMAD R33, R33, 0x1d, R34 ;  /* 0x0000001d21217824 */ /* 0x000fe400078e0222 */
[----:B------:R-:W4:Y:S02]  /*5670*/  LDG.E.64 R30, desc[UR8][R30.64] ;  /* 0x000000081e1e7981 */ /* 0x000f24000c1e1b00 */
[----:B------:R-:W-:-:S04]  /*5680*/  IMAD.WIDE R14, R33, 0x8, R48 ;  /* 0x00000008210e7825 */ /* 0x000fc800078e0230 */
[----:B------:R-:W-:Y:S02]  /*5690*/  IMAD R33, R34, 0x1d, R35 ;  /* 0x0000001d22217824 */ /* 0x000fe400078e0223 */
[----:B------:R-:W4:Y:S02]  /*56a0*/  LDG.E.64 R14, desc[UR8][R14.64] ;  /* 0x000000080e0e7981 */ /* 0x000f24000c1e1b00 */
[----:B------:R-:W-:Y:S01]  /*56b0*/  IMAD.WIDE R32, R33, 0x8, R48 ;  /* 0x0000000821207825 */ /* 0x000fe200078e0230 */
[----:B------:R-:W-:-:S03]  /*56c0*/  DADD R34, R42, R24 ;  /* 0x000000002a227229 */ /* 0x000fc60000000018 */
[----:B------:R-:W-:Y:S02]  /*56d0*/  IMAD.WIDE R24, R13, 0x8, R48 ;  /* 0x000000080d187825 */ /* 0x000fe400078e0230 */
[----:B------:R-:W4:Y:S02]  /*56e0*/  LDG.E.64 R32, desc[UR8][R32.64] ;  /* 0x0000000820207981 */ /* 0x000f24000c1e1b00 */
[----:B------:R-:W-:Y:S02]  /*56f0*/  IMAD R43, R36, 0x1d, R37 ;  /* 0x0000001d242b7824 */ /* 0x000fe400078e0225 */
[----:B------:R-:W4:Y:S02]  /*5700*/  LDG.E.64 R24, desc[UR8][R24.64] ;  /* 0x0000000818187981 */ /* 0x000f24000c1e1b00 */
[----:B------:R-:W-:-:S04]  /*5710*/  IMAD.WIDE R42, R43, 0x8, R48 ;  /* 0x000000082b2a7825 */ /* 0x000fc800078e0230 */
[----:B------:R-:W-:Y:S02]  /*5720*/  IMAD R37, R37, 0x1d, R38 ;  /* 0x0000001d25257824 */ /* 0x000fe400078e0226 */
[----:B------:R-:W4:Y:S02]  /*5730*/  LDG.E.64 R42, desc[UR8][R42.64] ;  /* 0x000000082a2a7981 */ /* 0x000f24000c1e1b00 */
[----:B------:R-:W-:-:S04]  /*5740*/  IMAD.WIDE R36, R37, 0x8, R48 ;  /* 0x0000000825247825 */ /* 0x000fc800078e0230 */
[----:B------:R-:W-:Y:S02]  /*5750*/  IMAD R13, R38, 0x1d, R39 ;  /* 0x0000001d260d7824 */ /* 0x000fe400078e0227 */
[----:B------:R-:W-:Y:S01]  /*5760*/  IMAD R39, R39, 0x1d, R11 ;  /* 0x0000001d27277824 */ /* 0x000fe200078e020b */
[----:B------:R-:W4:Y:S01]  /*5770*/  LDG.E.64 R36, desc[UR8][R36.64] ;  /* 0x0000000824247981 */ /* 0x000f22000c1e1b00 */
[----:B------:R-:W-:Y:S02]  /*5780*/  IMAD R11, R11, 0x1d, R12 ;  /* 0x0000001d0b0b7824 */ /* 0x000fe400078e020c */
[----:B------:R-:W-:-:S04]  /*5790*/  IMAD.WIDE R12, R13, 0x8, R48 ;  /* 0x000000080d0c7825 */ /* 0x000fc800078e0230 */
[--C-:B------:R-:W-:Y:S02]  /*57a0*/  IMAD.WIDE R38, R39, 0x8, R48.reuse ;  /* 0x0000000827267825 */ /* 0x100fe400078e0230 */
[----:B------:R-:W4:Y:S02]  /*57b0*/  LDG.E.64 R12, desc[UR8][R12.64] ;  /* 0x000000080c0c7981 */ /* 0x000f24000c1e1b00 */
[----:B------:R-:W-:Y:S02]  /*57c0*/  IMAD.WIDE R48, R11, 0x8, R48 ;  /* 0x000000080b307825 */ /* 0x000fe400078e0230 */
[----:B------:R-:W4:Y:S04]  /*57d0*/  LDG.E.64 R38, desc[UR8][R38.64] ;  /* 0x0000000826267981 */ /* 0x000f28000c1e1b00 */
[----:B------:R-:W4:Y:S01]  /*57e0*/  LDG.E.64 R48, desc[UR8][R48.64] ;  /* 0x0000000830307981 */ /* 0x000f22000c1e1b00 */
[----:B------:R-:W-:-:S02]  /*57f0*/  DADD R44, R44, -R46 ;  /* 0x000000002c2c7229 */ /* 0x000fc4000000082e */
[----:B--2---:R-:W-:-:S08]  /*5800*/  DADD R18, R34, R18 ;  /* 0x0000000022127229 */ /* 0x004fd00000000012 */
[----:B---3--:R-:W-:-:S08]  /*5810*/  DADD R18, R18, R20 ;  /* 0x0000000012127229 */ /* 0x008fd00000000014 */
[----:B-----5:R-:W-:-:S08]  /*5820*/  DADD R18, R18, R26 ;  /* 0x0000000012127229 */ /* 0x020fd0000000001a */
[----:B------:R-:W-:-:S08]  /*5830*/  DADD R16, R18, R16 ;  /* 0x0000000012107229 */ /* 0x000fd00000000010 */
[----:B----4-:R-:W-:-:S08]  /*5840*/  DADD R16, R16, R28 ;  /* 0x0000000010107229 */ /* 0x010fd0000000001c */
[----:B------:R-:W-:-:S08]  /*5850*/  DADD R16, R16, R22 ;  /* 0x0000000010107229 */ /* 0x000fd00000000016 */
        /* <DEDUP_REMOVED lines=8> */
[----:B------:R-:W-:-:S11]  /*58e0*/  DADD R12, R12, R48 ;  /* 0x000000000c0c7229 */ /* 0x000fd60000000030 */
.L_x_23:
[----:B------:R-:W1:Y:S02]  /*58f0*/  LDCU.128 UR4, c[0x0][0x3a0] ;  /* 0x00007400ff0477ac */ /* 0x000e640008000c00 */
[----:B-1----:R-:W-:-:S08]  /*5900*/  DADD R40, R40, -UR6 ;  /* 0x8000000628287e29 */ /* 0x002fd00008000000 */
[----:B------:R-:W-:-:S14]  /*5910*/  DSETP.GT.AND P0, PT, R40, UR4, PT ;  /* 0x0000000428007e2a */ /* 0x000fdc000bf04000 */
[----:B------:R-:W-:Y:S05]  /*5920*/  @P0 BRA `(.L_x_30) ;  /* 0xffffffdc00500947 */ /* 0x000fea000383ffff */
[----:B------:R-:W-:Y:S05]  /*5930*/  BSYNC.RECONVERGENT B0 ;  /* 0x0000000000007941 */ /* 0x000fea0003800200 */
.L_x_14:
[----:B------:R-:W1:Y:S01]  /*5940*/  LDCU.64 UR4, c[0x0][0x388] ;  /* 0x00007100ff0477ac */ /* 0x000e620008000a00 */
[----:B------:R-:W-:Y:S02]  /*5950*/  SHF.R.S32.HI R3, RZ, 0x1f, R8 ;  /* 0x0000001fff037819 */ /* 0x000fe40000011408 */
[----:B-1----:R-:W-:-:S04]  /*5960*/  LEA R2, P0, R8, UR4, 0x3 ;  /* 0x0000000408027c11 */ /* 0x002fc8000f8018ff */
[----:B------:R-:W-:-:S05]  /*5970*/  LEA.HI.X R3, R8, UR5, R3, 0x3, P0 ;  /* 0x0000000508037c11 */ /* 0x000fca00080f1c03 */
[----:B------:R-:W-:Y:S01]  /*5980*/  STG.E.64 desc[UR8][R2.64], R12 ;  /* 0x0000000c02007986 */ /* 0x000fe2000c101b08 */
[----:B------:R-:W-:Y:S05]  /*5990*/  EXIT ;  /* 0x000000000000794d */ /* 0x000fea0003800000 */
        .weak           $__internal_0_$__cuda_sm20_div_rn_f64_full
        .type           $__internal_0_$__cuda_sm20_div_rn_f64_full,@function
        .size           $__internal_0_$__cuda_sm20_div_rn_f64_full,(.L_x_37 - $__internal_0_$__cuda_sm20_div_rn_f64_full)
$__internal_0_$__cuda_sm20_div_rn_f64_full:
[C---:B------:R-:W-:Y:S01]  /*59a0*/  FSETP.GEU.AND P0, PT, |R29|.reuse, 1.469367938527859385e-39, PT ;  /* 0x001000001d00780b */ /* 0x040fe20003f0e200 */
[----:B------:R-:W-:Y:S01]  /*59b0*/  IMAD.MOV.U32 R32, RZ, RZ, 0x1 ;  /* 0x00000001ff207424 */ /* 0x000fe200078e00ff */
[----:B------:R-:W-:Y:S01]  /*59c0*/  LOP3.LUT R38, R29, 0x800fffff, RZ, 0xc0, !PT ;  /* 0x800fffff1d267812 */ /* 0x000fe200078ec0ff */
[----:B------:R-:W-:Y:S01]  /*59d0*/  IMAD.MOV.U32 R49, RZ, RZ, 0x1ca00000 ;  /* 0x1ca00000ff317424 */ /* 0x000fe200078e00ff */
[C---:B------:R-:W-:Y:S01]  /*59e0*/  FSETP.GEU.AND P2, PT, |R27|.reuse, 1.469367938527859385e-39, PT ;  /* 0x001000001b00780b */ /* 0x040fe20003f4e200 */
[----:B------:R-:W-:Y:S01]  /*59f0*/  IMAD.MOV.U32 R36, RZ, RZ, R26 ;  /* 0x000000ffff247224 */ /* 0x000fe200078e001a */
[----:B------:R-:W-:Y:S01]  /*5a00*/  LOP3.LUT R39, R38, 0x3ff00000, RZ, 0xfc, !PT ;  /* 0x3ff0000026277812 */ /* 0x000fe200078efcff */
[----:B------:R-:W-:Y:S01]  /*5a10*/  IMAD.MOV.U32 R38, RZ, RZ, R28 ;  /* 0x000000ffff267224 */ /* 0x000fe200078e001c */
[----:B------:R-:W-:Y:S01]  /*5a20*/  LOP3.LUT R19, R27, 0x7ff00000, RZ, 0xc0, !PT ;  /* 0x7ff000001b137812 */ /* 0x000fe200078ec0ff */
[----:B------:R-:W-:Y:S01]  /*5a30*/  BSSY.RECONVERGENT B3, `(.L_x_31) ;  /* 0x000004e000037945 */ /* 0x000fe20003800200 */
[----:B------:R-:W-:-:S03]  /*5a40*/  LOP3.LUT R50, R29, 0x7ff00000, RZ, 0xc0, !PT ;  /* 0x7ff000001d327812 */ /* 0x000fc600078ec0ff */
[----:B------:R-:W-:Y:S01]  /*5a50*/  @!P0 DMUL R38, R28, 8.98846567431157953865e+307 ;  /* 0x7fe000001c268828 */ /* 0x000fe20000000000 */
[----:B------:R-:W-:Y:S01]  /*5a60*/  ISETP.GE.U32.AND P1, PT, R19, R50, PT ;  /* 0x000000321300720c */ /* 0x000fe20003f26070 */
[----:B------:R-:W-:Y:S02]  /*5a70*/  IMAD.MOV.U32 R51, RZ, RZ, R19 ;  /* 0x000000ffff337224 */ /* 0x000fe400078e0013 */
[----:B------:R-:W-:Y:S02]  /*5a80*/  @!P2 LOP3.LUT R34, R29, 0x7ff00000, RZ, 0xc0, !PT ;  /* 0x7ff000001d22a812 */ /* 0x000fe400078ec0ff */
[----:B------:R-:W0:Y:S01]  /*5a90*/  MUFU.RCP64H R33, R39 ;  /* 0x0000002700217308 */ /* 0x000e220000001800 */
[----:B------:R-:W-:Y:S02]  /*5aa0*/  SEL R37, R49, 0x63400000, !P1 ;  /* 0x6340000031257807 */ /* 0x000fe40004800000 */
[----:B------:R-:W-:Y:S02]  /*5ab0*/  @!P2 ISETP.GE.U32.AND P3, PT, R19, R34, PT ;  /* 0x000000221300a20c */ /* 0x000fe40003f66070 */
[----:B------:R-:W-:-:S02]  /*5ac0*/  LOP3.LUT R37, R37, 0x800fffff, R27, 0xf8, !PT ;  /* 0x800fffff25257812 */ /* 0x000fc400078ef81b */
[----:B------:R-:W-:Y:S01]  /*5ad0*/  @!P0 LOP3.LUT R50, R39, 0x7ff00000, RZ, 0xc0, !PT ;  /* 0x7ff0000027328812 */ /* 0x000fe200078ec0ff */
[----:B0-----:R-:W-:-:S08]  /*5ae0*/  DFMA R30, R32, -R38, 1 ;  /* 0x3ff00000201e742b */ /* 0x001fd00000000826 */
[----:B------:R-:W-:-:S08]  /*5af0*/  DFMA R30, R30, R30, R30 ;  /* 0x0000001e1e1e722b */ /* 0x000fd0000000001e */
[----:B------:R-:W-:Y:S01]  /*5b00*/  DFMA R30, R32, R30, R32 ;  /* 0x0000001e201e722b */ /* 0x000fe20000000020 */
[----:B------:R-:W-:-:S04]  /*5b10*/  @!P2 SEL R33, R49, 0x63400000, !P3 ;  /* 0x634000003121a807 */ /* 0x000fc80005800000 */
[----:B------:R-:W-:-:S03]  /*5b20*/  @!P2 LOP3.LUT R34, R33, 0x80000000, R27, 0xf8, !PT ;  /* 0x800000002122a812 */ /* 0x000fc600078ef81b */
[----:B------:R-:W-:Y:S01]  /*5b30*/  DFMA R32, R30, -R38, 1 ;  /* 0x3ff000001e20742b */ /* 0x000fe20000000826 */
[----:B------:R-:W-:Y:S01]  /*5b40*/  @!P2 LOP3.LUT R35, R34, 0x100000, RZ, 0xfc, !PT ;  /* 0x001000002223a812 */ /* 0x000fe200078efcff */
[----:B------:R-:W-:-:S06]  /*5b50*/  @!P2 IMAD.MOV.U32 R34, RZ, RZ, RZ ;  /* 0x000000ffff22a224 */ /* 0x000fcc00078e00ff */
[----:B------:R-:W-:Y:S02]  /*5b60*/  DFMA R32, R30, R32, R30 ;  /* 0x000000201e20722b */ /* 0x000fe4000000001e */
[----:B------:R-:W-:-:S08]  /*5b70*/  @!P2 DFMA R36, R36, 2, -R34 ;  /* 0x400000002424a82b */ /* 0x000fd00000000822 */
[----:B------:R-:W-:Y:S02]  /*5b80*/  DMUL R30, R32, R36 ;  /* 0x00000024201e7228 */ /* 0x000fe40000000000 */
[----:B------:R-:W-:-:S05]  /*5b90*/  @!P2 LOP3.LUT R51, R37, 0x7ff00000, RZ, 0xc0, !PT ;  /* 0x7ff000002533a812 */ /* 0x000fca00078ec0ff */
[----:B------:R-:W-:Y:S01]  /*5ba0*/  VIADD R52, R51, 0xffffffff ;  /* 0xffffffff33347836 */ /* 0x000fe20000000000 */
[----:B------:R-:W-:-:S04]  /*5bb0*/  DFMA R34, R30, -R38, R36 ;  /* 0x800000261e22722b */ /* 0x000fc80000000024 */
[----:B------:R-:W-:Y:S01]  /*5bc0*/  ISETP.GT.U32.AND P0, PT, R52, 0x7feffffe, PT ;  /* 0x7feffffe3400780c */ /* 0x000fe20003f04070 */
[----:B------:R-:W-:-:S03]  /*5bd0*/  VIADD R52, R50, 0xffffffff ;  /* 0xffffffff32347836 */ /* 0x000fc60000000000 */
[----:B------:R-:W-:Y:S02]  /*5be0*/  DFMA R34, R32, R34, R30 ;  /* 0x000000222022722b */ /* 0x000fe4000000001e */
[----:B------:R-:W-:-:S13]  /*5bf0*/  ISETP.GT.U32.OR P0, PT, R52, 0x7feffffe, P0 ;  /* 0x7feffffe3400780c */ /* 0x000fda0000704470 */
[----:B------:R-:W-:Y:S05]  /*5c00*/  @P0 BRA `(.L_x_32) ;  /* 0x00000000006c0947 */ /* 0x000fea0003800000 */
[----:B------:R-:W-:-:S04]  /*5c10*/  LOP3.LUT R30, R29, 0x7ff00000, RZ, 0xc0, !PT ;  /* 0x7ff000001d1e7812 */ /* 0x000fc800078ec0ff */
[CC--:B------:R-:W-:Y:S02]  /*5c20*/  VIADDMNMX R26, R19.reuse, -R30.reuse, 0xb9600000, !PT ;  /* 0xb9600000131a7446 */ /* 0x0c0fe4000780091e */
[----:B------:R-:W-:Y:S02]  /*5c30*/  ISETP.GE.U32.AND P0, PT, R19, R30, PT ;  /* 0x0000001e1300720c */ /* 0x000fe40003f06070 */
[----:B------:R-:W-:Y:S02]  /*5c40*/  VIMNMX R19, PT, PT, R26, 0x46a00000, PT ;  /* 0x46a000001a137848 */ /* 0x000fe40003fe0100 */
[----:B------:R-:W-:-:S05]  /*5c50*/  SEL R26, R49, 0x63400000, !P0 ;  /* 0x63400000311a7807 */ /* 0x000fca0004000000 */
[----:B------:R-:W-:Y:S02]  /*5c60*/  IMAD.IADD R19, R19, 0x1, -R26 ;  /* 0x0000000113137824 */ /* 0x000fe400078e0a1a */
[----:B------:R-:W-:Y:S02]  /*5c70*/  IMAD.MOV.U32 R26, RZ, RZ, RZ ;  /* 0x000000ffff1a7224 */ /* 0x000fe400078e00ff */
[----:B------:R-:W-:-:S06]  /*5c80*/  VIADD R27, R19, 0x7fe00000 ;  /* 0x7fe00000131b7836 */ /* 0x000fcc0000000000 */
[----:B------:R-:W-:-:S10]  /*5c90*/  DMUL R30, R34, R26 ;  /* 0x0000001a221e7228 */ /* 0x000fd40000000000 */
[----:B------:R-:W-:-:S13]  /*5ca0*/  FSETP.GTU.AND P0, PT, |R31|, 1.469367938527859385e-39, PT ;  /* 0x001000001f00780b */ /* 0x000fda0003f0c200 */
[----:B------:R-:W-:Y:S05]  /*5cb0*/  @P0 BRA `(.L_x_33) ;  /* 0x0000000000940947 */ /* 0x000fea0003800000 */
[----:B------:R-:W-:Y:S01]  /*5cc0*/  DFMA R36, R34, -R38, R36 ;  /* 0x800000262224722b */ /* 0x000fe20000000024 */
[----:B------:R-:W-:-:S09]  /*5cd0*/  IMAD.MOV.U32 R26, RZ, RZ, RZ ;  /* 0x000000ffff1a7224 */ /* 0x000fd200078e00ff */
[C---:B------:R-:W-:Y:S02]  /*5ce0*/  FSETP.NEU.AND P0, PT, R37.reuse, RZ, PT ;  /* 0x000000ff2500720b */ /* 0x040fe40003f0d000 */
[----:B------:R-:W-:-:S04]  /*5cf0*/  LOP3.LUT R33, R37, 0x80000000, R29, 0x48, !PT ;  /* 0x8000000025217812 */ /* 0x000fc800078e481d */
[----:B------:R-:W-:-:S07]  /*5d00*/  LOP3.LUT R27, R33, R27, RZ, 0xfc, !PT ;  /* 0x0000001b211b7212 */ /* 0x000fce00078efcff */
[----:B------:R-:W-:Y:S05]  /*5d10*/  @!P0 BRA `(.L_x_33) ;  /* 0x00000000007c8947 */ /* 0x000fea0003800000 */
[----:B------:R-:W-:Y:S01]  /*5d20*/  IMAD.MOV R29, RZ, RZ, -R19 ;  /* 0x000000ffff1d7224 */ /* 0x000fe200078e0a13 */
[----:B------:R-:W-:Y:S01]  /*5d30*/  DMUL.RP R26, R34, R26 ;  /* 0x0000001a221a7228 */ /* 0x000fe20000008000 */
[----:B------:R-:W-:Y:S01]  /*5d40*/  IMAD.MOV.U32 R28, RZ, RZ, RZ ;  /* 0x000000ffff1c7224 */ /* 0x000fe200078e00ff */
[----:B------:R-:W-:-:S05]  /*5d50*/  IADD3 R19, PT, PT, -R19, -0x43300000, RZ ;  /* 0xbcd0000013137810 */ /* 0x000fca0007ffe1ff */
[----:B------:R-:W-:-:S03]  /*5d60*/  DFMA R28, R30, -R28, R34 ;  /* 0x8000001c1e1c722b */ /* 0x000fc60000000022 */
[----:B------:R-:W-:-:S07]  /*5d70*/  LOP3.LUT R33, R27, R33, RZ, 0x3c, !PT ;  /* 0x000000211b217212 */ /* 0x000fce00078e3cff */
[----:B------:R-:W-:-:S04]  /*5d80*/  FSETP.NEU.AND P0, PT, |R29|, R19, PT ;  /* 0x000000131d00720b */ /* 0x000fc80003f0d200 */
[----:B------:R-:W-:Y:S02]  /*5d90*/  FSEL R30, R26, R30, !P0 ;  /* 0x0000001e1a1e7208 */ /* 0x000fe40004000000 */
[----:B------:R-:W-:Y:S01]  /*5da0*/  FSEL R31, R33, R31, !P0 ;  /* 0x0000001f211f7208 */ /* 0x000fe20004000000 */
[----:B------:R-:W-:Y:S06]  /*5db0*/  BRA `(.L_x_33) ;  /* 0x0000000000547947 */ /* 0x000fec0003800000 */
.L_x_32:
[----:B------:R-:W-:-:S14]  /*5dc0*/  DSETP.NAN.AND P0, PT, R26, R26, PT ;  /* 0x0000001a1a00722a */ /* 0x000fdc0003f08000 */
[----:B------:R-:W-:Y:S05]  /*5dd0*/  @P0 BRA `(.L_x_34) ;  /* 0x0000000000440947 */ /* 0x000fea0003800000 */
[----:B------:R-:W-:-:S14]  /*5de0*/  DSETP.NAN.AND P0, PT, R28, R28, PT ;  /* 0x0000001c1c00722a */ /* 0x000fdc0003f08000 */
[----:B------:R-:W-:Y:S05]  /*5df0*/  @P0 BRA `(.L_x_35) ;  /* 0x0000000000300947 */ /* 0x000fea0003800000 */
[----:B------:R-:W-:Y:S01]  /*5e00*/  ISETP.NE.AND P0, PT, R51, R50, PT ;  /* 0x000000323300720c */ /* 0x000fe20003f05270 */
[----:B------:R-:W-:Y:S02]  /*5e10*/  IMAD.MOV.U32 R30, RZ, RZ, 0x0 ;  /* 0x00000000ff1e7424 */ /* 0x000fe400078e00ff */
[----:B------:R-:W-:-:S10]  /*5e20*/  IMAD.MOV.U32 R31, RZ, RZ, -0x80000 ;  /* 0xfff80000ff1f7424 */ /* 0x000fd400078e00ff */
[----:B------:R-:W-:Y:S05]  /*5e30*/  @!P0 BRA `(.L_x_33) ;  /* 0x0000000000348947 */ /* 0x000fea0003800000 */
[----:B------:R-:W-:Y:S02]  /*5e40*/  ISETP.NE.AND P0, PT, R51, 0x7ff00000, PT ;  /* 0x7ff000003300780c */ /* 0x000fe40003f05270 */
[----:B------:R-:W-:Y:S02]  /*5e50*/  LOP3.LUT R31, R27, 0x80000000, R29, 0x48, !PT ;  /* 0x800000001b1f7812 */ /* 0x000fe400078e481d */
[----:B------:R-:W-:-:S13]  /*5e60*/  ISETP.EQ.OR P0, PT, R50, RZ, !P0 ;  /* 0x000000ff3200720c */ /* 0x000fda0004702670 */
[----:B------:R-:W-:Y:S01]  /*5e70*/  @P0 LOP3.LUT R19, R31, 0x7ff00000, RZ, 0xfc, !PT ;  /* 0x7ff000001f130812 */ /* 0x000fe200078efcff */
[----:B------:R-:W-:Y:S02]  /*5e80*/  @!P0 IMAD.MOV.U32 R30, RZ, RZ, RZ ;  /* 0x000000ffff1e8224 */ /* 0x000fe400078e00ff */
[----:B------:R-:W-:Y:S02]  /*5e90*/  @P0 IMAD.MOV.U32 R30, RZ, RZ, RZ ;  /* 0x000000ffff1e0224 */ /* 0x000fe400078e00ff */
[----:B------:R-:W-:Y:S01]  /*5ea0*/  @P0 IMAD.MOV.U32 R31, RZ, RZ, R19 ;  /* 0x000000ffff1f0224 */ /* 0x000fe200078e0013 */
[----:B------:R-:W-:Y:S06]  /*5eb0*/  BRA `(.L_x_33) ;  /* 0x0000000000147947 */ /* 0x000fec0003800000 */
.L_x_35:
[----:B------:R-:W-:Y:S01]  /*5ec0*/  LOP3.LUT R31, R29, 0x80000, RZ, 0xfc, !PT ;  /* 0x000800001d1f7812 */ /* 0x000fe200078efcff */
[----:B------:R-:W-:Y:S01]  /*5ed0*/  IMAD.MOV.U32 R30, RZ, RZ, R28 ;  /* 0x000000ffff1e7224 */ /* 0x000fe200078e001c */
[----:B------:R-:W-:Y:S06]  /*5ee0*/  BRA `(.L_x_33) ;  /* 0x0000000000087947 */ /* 0x000fec0003800000 */
.L_x_34:
[----:B------:R-:W-:Y:S01]  /*5ef0*/  LOP3.LUT R31, R27, 0x80000, RZ, 0xfc, !PT ;  /* 0x000800001b1f7812 */ /* 0x000fe200078efcff */
[----:B------:R-:W-:-:S07]  /*5f00*/  IMAD.MOV.U32 R30, RZ, RZ, R26 ;  /* 0x000000ffff1e7224 */ /* 0x000fce00078e001a */
.L_x_33:
[----:B------:R-:W-:Y:S05]  /*5f10*/  BSYNC.RECONVERGENT B3 ;  /* 0x0000000000037941 */ /* 0x000fea0003800200 */
.L_x_31:
[----:B------:R-:W-:-:S04]  /*5f20*/  IMAD.MOV.U32 R49, RZ, RZ, 0x0 ;  /* 0x00000000ff317424 */ /* 0x000fc800078e00ff */
[----:B------:R-:W-:Y:S05]  /*5f30*/  RET.REL.NODEC R48 `(_Z18simulatedAnnealingPA29_iPdPKddddjPiiS1_) ;  /* 0xffffffa030307950 */ /* 0x000fea0003c3ffff */
.L_x_36:
[----:B------:R-:W-:-:S00]  /*5f40*/  BRA `(.L_x_36) ;  /* 0xfffffffc00fc7947 */ /* 0x000fc0000383ffff */
[----:B------:R-:W-:-:S00]  /*5f50*/  NOP ;  /* 0x0000000000007918 */ /* 0x000fc00000000000 */
        /* <DEDUP_REMOVED lines=10> */
.L_x_37:


//--------------------- .nv.global.init           --------------------------
	.section	.nv.global.init,"aw",@progbits
	.align	4
.nv.global.init:
	.type		mrg32k3aM1SubSeq,@object
	.size		mrg32k3aM1SubSeq,(mrg32k3aM2SubSeq - mrg32k3aM1SubSeq)
mrg32k3aM1SubSeq:
        /*0000*/ 	.byte	0x0b, 0xcc, 0xee, 0x04, 0x73, 0x29, 0x8b, 0x6f, 0xf6, 0x53, 0x03, 0xf6, 0x23, 0xf6, 0xea, 0xda
        /* <DEDUP_REMOVED lines=125> */
	.type		mrg32k3aM2SubSeq,@object
	.size		mrg32k3aM2SubSeq,(mrg32k3aM1 - mrg32k3aM2SubSeq)
mrg32k3aM2SubSeq:
        /* <DEDUP_REMOVED lines=126> */
	.type		mrg32k3aM1,@object
	.size		mrg32k3aM1,(mrg32k3aM1Seq - mrg32k3aM1)
mrg32k3aM1:
        /* <DEDUP_REMOVED lines=144> */
	.type		mrg32k3aM1Seq,@object
	.size		mrg32k3aM1Seq,(mrg32k3aM2 - mrg32k3aM1Seq)
mrg32k3aM1Seq:
        /* <DEDUP_REMOVED lines=144> */
	.type		mrg32k3aM2,@object
	.size		mrg32k3aM2,(mrg32k3aM2Seq - mrg32k3aM2)
mrg32k3aM2:
        /* <DEDUP_REMOVED lines=144> */
	.type		mrg32k3aM2Seq,@object
	.size		mrg32k3aM2Seq,(precalc_xorwow_matrix - mrg32k3aM2Seq)
mrg32k3aM2Seq:
        /* <DEDUP_REMOVED lines=144> */
	.type		precalc_xorwow_matrix,@object
	.size		precalc_xorwow_matrix,(precalc_xorwow_offset_matrix - precalc_xorwow_matrix)
precalc_xorwow_matrix:
        /* <DEDUP_REMOVED lines=6400> */
	.type		precalc_xorwow_offset_matrix,@object
	.size		precalc_xorwow_offset_matrix,(.L_1 - precalc_xorwow_offset_matrix)
precalc_xorwow_offset_matrix:
        /* <DEDUP_REMOVED lines=6400> */
.L_1:


//--------------------- .nv.shared._Z18simulatedAnnealingPA29_iPdPKddddjPiiS1_ --------------------------
	.section	.nv.shared._Z18simulatedAnnealingPA29_iPdPKddddjPiiS1_,"aw",@nobits
	.sectionflags	@""
	.align	8
.nv.shared._Z18simulatedAnnealingPA29_iPdPKddddjPiiS1_:
	.zero		4212


//--------------------- .nv.shared.reserved.0     --------------------------
	.section	.nv.shared.reserved.0,"aw",@nobits
	.weak		__nv_reservedSMEM_offset_0_alias
	.size		__nv_reservedSMEM_offset_0_alias, 0, 64
	.other		__nv_reservedSMEM_offset_0_alias,@"STO_CUDA_RESERVED_SHARED STV_DEFAULT"
__nv_reservedSMEM_offset_0_alias:
	.zero		0
	.zero		64


//--------------------- .nv.constant0._Z18simulatedAnnealingPA29_iPdPKddddjPiiS1_ --------------------------
	.section	.nv.constant0._Z18simulatedAnnealingPA29_iPdPKddddjPiiS1_,"a",@progbits
	.sectionflags	@""
	.align	4
.nv.constant0._Z18simulatedAnnealingPA29_iPdPKddddjPiiS1_:
	.zero		976


//--------------------- SYMBOLS --------------------------

	.type		.nv.reservedSmem.offset0,@object
	.size		.nv.reservedSmem.offset0,0x4
	.type		.nv.reservedSmem.cap,@object
	.size		.nv.reservedSmem.cap,0x4
